//
// Generated by NVIDIA NVVM Compiler
//
// Compiler Build ID: CL-36424714
// Cuda compilation tools, release 13.0, V13.0.88
// Based on NVVM 20.0.0
//

.version 9.0
.target sm_100
.address_size 64

	// .globl	_Z16init_rand_kernelP17curandStateXORWOW
.func  (.param .b64 func_retval0) __internal_accurate_pow
(
	.param .b64 __internal_accurate_pow_param_0,
	.param .b64 __internal_accurate_pow_param_1
)
;
.global .align 4 .b8 precalc_xorwow_matrix[102400];
.global .align 4 .b8 precalc_xorwow_offset_matrix[102400];
.global .align 4 .b8 mrg32k3aM1[2304];
.global .align 4 .b8 mrg32k3aM2[2304];
.global .align 4 .b8 mrg32k3aM1SubSeq[2016];
.global .align 4 .b8 mrg32k3aM2SubSeq[2016];
.global .align 4 .b8 mrg32k3aM1Seq[2304];
.global .align 4 .b8 mrg32k3aM2Seq[2304];
.const .align 8 .b8 __cr_lgamma_table[72];

.visible .entry _Z16init_rand_kernelP17curandStateXORWOW(
	.param .u64 .ptr .align 1 _Z16init_rand_kernelP17curandStateXORWOW_param_0
)
{
	.reg .pred 	%p<24>;
	.reg .b32 	%r<406>;
	.reg .b64 	%rd<18>;

	ld.param.u64 	%rd8, [_Z16init_rand_kernelP17curandStateXORWOW_param_0];
	cvta.to.global.u64 	%rd9, %rd8;
	mov.u32 	%r182, %ctaid.x;
	mov.u32 	%r183, %ntid.x;
	mov.u32 	%r184, %tid.x;
	mad.lo.s32 	%r185, %r182, %r183, %r184;
	cvt.s64.s32 	%rd17, %r185;
	mul.wide.s32 	%rd10, %r185, 48;
	add.s64 	%rd2, %rd9, %rd10;
	mov.b32 	%r186, 1478573778;
	mov.b32 	%r187, 716983765;
	st.global.v2.u32 	[%rd2], {%r187, %r186};
	mov.b32 	%r188, -123459836;
	mov.b32 	%r189, 1163863128;
	st.global.v2.u32 	[%rd2+8], {%r189, %r188};
	mov.b32 	%r190, 1360900310;
	mov.b32 	%r191, -589760388;
	st.global.v2.u32 	[%rd2+16], {%r191, %r190};
	setp.eq.s32 	%p1, %r185, 0;
	@%p1 bra 	$L__BB0_42;
	mov.b32 	%r312, 0;
	mov.u64 	%rd12, precalc_xorwow_matrix;
$L__BB0_2:
	and.b64  	%rd4, %rd17, 3;
	setp.eq.s64 	%p2, %rd4, 0;
	@%p2 bra 	$L__BB0_41;
	mul.wide.u32 	%rd11, %r312, 3200;
	add.s64 	%rd5, %rd12, %rd11;
	cvt.u32.u64 	%r2, %rd4;
	mov.b32 	%r313, 0;
$L__BB0_4:
	mov.b32 	%r326, 0;
	mov.u32 	%r327, %r326;
	mov.u32 	%r328, %r326;
	mov.u32 	%r329, %r326;
	mov.u32 	%r330, %r326;
	mov.u32 	%r319, %r326;
$L__BB0_5:
	mul.wide.u32 	%rd13, %r319, 4;
	add.s64 	%rd14, %rd2, %rd13;
	ld.global.u32 	%r10, [%rd14+4];
	shl.b32 	%r11, %r319, 5;
	mov.b32 	%r325, 0;
$L__BB0_6:
	.pragma "nounroll";
	shr.u32 	%r196, %r10, %r325;
	and.b32  	%r197, %r196, 1;
	setp.eq.b32 	%p3, %r197, 1;
	not.pred 	%p4, %p3;
	add.s32 	%r198, %r11, %r325;
	mul.lo.s32 	%r199, %r198, 5;
	mul.wide.u32 	%rd15, %r199, 4;
	add.s64 	%rd6, %rd5, %rd15;
	@%p4 bra 	$L__BB0_8;
	ld.global.u32 	%r200, [%rd6];
	xor.b32  	%r330, %r330, %r200;
	ld.global.u32 	%r201, [%rd6+4];
	xor.b32  	%r329, %r329, %r201;
	ld.global.u32 	%r202, [%rd6+8];
	xor.b32  	%r328, %r328, %r202;
	ld.global.u32 	%r203, [%rd6+12];
	xor.b32  	%r327, %r327, %r203;
	ld.global.u32 	%r204, [%rd6+16];
	xor.b32  	%r326, %r326, %r204;
$L__BB0_8:
	and.b32  	%r206, %r196, 2;
	setp.eq.s32 	%p5, %r206, 0;
	@%p5 bra 	$L__BB0_10;
	ld.global.u32 	%r207, [%rd6+20];
	xor.b32  	%r330, %r330, %r207;
	ld.global.u32 	%r208, [%rd6+24];
	xor.b32  	%r329, %r329, %r208;
	ld.global.u32 	%r209, [%rd6+28];
	xor.b32  	%r328, %r328, %r209;
	ld.global.u32 	%r210, [%rd6+32];
	xor.b32  	%r327, %r327, %r210;
	ld.global.u32 	%r211, [%rd6+36];
	xor.b32  	%r326, %r326, %r211;
$L__BB0_10:
	and.b32  	%r213, %r196, 4;
	setp.eq.s32 	%p6, %r213, 0;
	@%p6 bra 	$L__BB0_12;
	ld.global.u32 	%r214, [%rd6+40];
	xor.b32  	%r330, %r330, %r214;
	ld.global.u32 	%r215, [%rd6+44];
	xor.b32  	%r329, %r329, %r215;
	ld.global.u32 	%r216, [%rd6+48];
	xor.b32  	%r328, %r328, %r216;
	ld.global.u32 	%r217, [%rd6+52];
	xor.b32  	%r327, %r327, %r217;
	ld.global.u32 	%r218, [%rd6+56];
	xor.b32  	%r326, %r326, %r218;
$L__BB0_12:
	and.b32  	%r220, %r196, 8;
	setp.eq.s32 	%p7, %r220, 0;
	@%p7 bra 	$L__BB0_14;
	ld.global.u32 	%r221, [%rd6+60];
	xor.b32  	%r330, %r330, %r221;
	ld.global.u32 	%r222, [%rd6+64];
	xor.b32  	%r329, %r329, %r222;
	ld.global.u32 	%r223, [%rd6+68];
	xor.b32  	%r328, %r328, %r223;
	ld.global.u32 	%r224, [%rd6+72];
	xor.b32  	%r327, %r327, %r224;
	ld.global.u32 	%r225, [%rd6+76];
	xor.b32  	%r326, %r326, %r225;
$L__BB0_14:
	and.b32  	%r227, %r196, 16;
	setp.eq.s32 	%p8, %r227, 0;
	@%p8 bra 	$L__BB0_16;
	ld.global.u32 	%r228, [%rd6+80];
	xor.b32  	%r330, %r330, %r228;
	ld.global.u32 	%r229, [%rd6+84];
	xor.b32  	%r329, %r329, %r229;
	ld.global.u32 	%r230, [%rd6+88];
	xor.b32  	%r328, %r328, %r230;
	ld.global.u32 	%r231, [%rd6+92];
	xor.b32  	%r327, %r327, %r231;
	ld.global.u32 	%r232, [%rd6+96];
	xor.b32  	%r326, %r326, %r232;
$L__BB0_16:
	and.b32  	%r234, %r196, 32;
	setp.eq.s32 	%p9, %r234, 0;
	@%p9 bra 	$L__BB0_18;
	ld.global.u32 	%r235, [%rd6+100];
	xor.b32  	%r330, %r330, %r235;
	ld.global.u32 	%r236, [%rd6+104];
	xor.b32  	%r329, %r329, %r236;
	ld.global.u32 	%r237, [%rd6+108];
	xor.b32  	%r328, %r328, %r237;
	ld.global.u32 	%r238, [%rd6+112];
	xor.b32  	%r327, %r327, %r238;
	ld.global.u32 	%r239, [%rd6+116];
	xor.b32  	%r326, %r326, %r239;
$L__BB0_18:
	and.b32  	%r241, %r196, 64;
	setp.eq.s32 	%p10, %r241, 0;
	@%p10 bra 	$L__BB0_20;
	ld.global.u32 	%r242, [%rd6+120];
	xor.b32  	%r330, %r330, %r242;
	ld.global.u32 	%r243, [%rd6+124];
	xor.b32  	%r329, %r329, %r243;
	ld.global.u32 	%r244, [%rd6+128];
	xor.b32  	%r328, %r328, %r244;
	ld.global.u32 	%r245, [%rd6+132];
	xor.b32  	%r327, %r327, %r245;
	ld.global.u32 	%r246, [%rd6+136];
	xor.b32  	%r326, %r326, %r246;
$L__BB0_20:
	and.b32  	%r248, %r196, 128;
	setp.eq.s32 	%p11, %r248, 0;
	@%p11 bra 	$L__BB0_22;
	ld.global.u32 	%r249, [%rd6+140];
	xor.b32  	%r330, %r330, %r249;
	ld.global.u32 	%r250, [%rd6+144];
	xor.b32  	%r329, %r329, %r250;
	ld.global.u32 	%r251, [%rd6+148];
	xor.b32  	%r328, %r328, %r251;
	ld.global.u32 	%r252, [%rd6+152];
	xor.b32  	%r327, %r327, %r252;
	ld.global.u32 	%r253, [%rd6+156];
	xor.b32  	%r326, %r326, %r253;
$L__BB0_22:
	and.b32  	%r255, %r196, 256;
	setp.eq.s32 	%p12, %r255, 0;
	@%p12 bra 	$L__BB0_24;
	ld.global.u32 	%r256, [%rd6+160];
	xor.b32  	%r330, %r330, %r256;
	ld.global.u32 	%r257, [%rd6+164];
	xor.b32  	%r329, %r329, %r257;
	ld.global.u32 	%r258, [%rd6+168];
	xor.b32  	%r328, %r328, %r258;
	ld.global.u32 	%r259, [%rd6+172];
	xor.b32  	%r327, %r327, %r259;
	ld.global.u32 	%r260, [%rd6+176];
	xor.b32  	%r326, %r326, %r260;
$L__BB0_24:
	and.b32  	%r262, %r196, 512;
	setp.eq.s32 	%p13, %r262, 0;
	@%p13 bra 	$L__BB0_26;
	ld.global.u32 	%r263, [%rd6+180];
	xor.b32  	%r330, %r330, %r263;
	ld.global.u32 	%r264, [%rd6+184];
	xor.b32  	%r329, %r329, %r264;
	ld.global.u32 	%r265, [%rd6+188];
	xor.b32  	%r328, %r328, %r265;
	ld.global.u32 	%r266, [%rd6+192];
	xor.b32  	%r327, %r327, %r266;
	ld.global.u32 	%r267, [%rd6+196];
	xor.b32  	%r326, %r326, %r267;
$L__BB0_26:
	and.b32  	%r269, %r196, 1024;
	setp.eq.s32 	%p14, %r269, 0;
	@%p14 bra 	$L__BB0_28;
	ld.global.u32 	%r270, [%rd6+200];
	xor.b32  	%r330, %r330, %r270;
	ld.global.u32 	%r271, [%rd6+204];
	xor.b32  	%r329, %r329, %r271;
	ld.global.u32 	%r272, [%rd6+208];
	xor.b32  	%r328, %r328, %r272;
	ld.global.u32 	%r273, [%rd6+212];
	xor.b32  	%r327, %r327, %r273;
	ld.global.u32 	%r274, [%rd6+216];
	xor.b32  	%r326, %r326, %r274;
$L__BB0_28:
	and.b32  	%r276, %r196, 2048;
	setp.eq.s32 	%p15, %r276, 0;
	@%p15 bra 	$L__BB0_30;
	ld.global.u32 	%r277, [%rd6+220];
	xor.b32  	%r330, %r330, %r277;
	ld.global.u32 	%r278, [%rd6+224];
	xor.b32  	%r329, %r329, %r278;
	ld.global.u32 	%r279, [%rd6+228];
	xor.b32  	%r328, %r328, %r279;
	ld.global.u32 	%r280, [%rd6+232];
	xor.b32  	%r327, %r327, %r280;
	ld.global.u32 	%r281, [%rd6+236];
	xor.b32  	%r326, %r326, %r281;
$L__BB0_30:
	and.b32  	%r283, %r196, 4096;
	setp.eq.s32 	%p16, %r283, 0;
	@%p16 bra 	$L__BB0_32;
	ld.global.u32 	%r284, [%rd6+240];
	xor.b32  	%r330, %r330, %r284;
	ld.global.u32 	%r285, [%rd6+244];
	xor.b32  	%r329, %r329, %r285;
	ld.global.u32 	%r286, [%rd6+248];
	xor.b32  	%r328, %r328, %r286;
	ld.global.u32 	%r287, [%rd6+252];
	xor.b32  	%r327, %r327, %r287;
	ld.global.u32 	%r288, [%rd6+256];
	xor.b32  	%r326, %r326, %r288;
$L__BB0_32:
	and.b32  	%r290, %r196, 8192;
	setp.eq.s32 	%p17, %r290, 0;
	@%p17 bra 	$L__BB0_34;
	ld.global.u32 	%r291, [%rd6+260];
	xor.b32  	%r330, %r330, %r291;
	ld.global.u32 	%r292, [%rd6+264];
	xor.b32  	%r329, %r329, %r292;
	ld.global.u32 	%r293, [%rd6+268];
	xor.b32  	%r328, %r328, %r293;
	ld.global.u32 	%r294, [%rd6+272];
	xor.b32  	%r327, %r327, %r294;
	ld.global.u32 	%r295, [%rd6+276];
	xor.b32  	%r326, %r326, %r295;
$L__BB0_34:
	and.b32  	%r297, %r196, 16384;
	setp.eq.s32 	%p18, %r297, 0;
	@%p18 bra 	$L__BB0_36;
	ld.global.u32 	%r298, [%rd6+280];
	xor.b32  	%r330, %r330, %r298;
	ld.global.u32 	%r299, [%rd6+284];
	xor.b32  	%r329, %r329, %r299;
	ld.global.u32 	%r300, [%rd6+288];
	xor.b32  	%r328, %r328, %r300;
	ld.global.u32 	%r301, [%rd6+292];
	xor.b32  	%r327, %r327, %r301;
	ld.global.u32 	%r302, [%rd6+296];
	xor.b32  	%r326, %r326, %r302;
$L__BB0_36:
	and.b32  	%r304, %r196, 32768;
	setp.eq.s32 	%p19, %r304, 0;
	@%p19 bra 	$L__BB0_38;
	ld.global.u32 	%r305, [%rd6+300];
	xor.b32  	%r330, %r330, %r305;
	ld.global.u32 	%r306, [%rd6+304];
	xor.b32  	%r329, %r329, %r306;
	ld.global.u32 	%r307, [%rd6+308];
	xor.b32  	%r328, %r328, %r307;
	ld.global.u32 	%r308, [%rd6+312];
	xor.b32  	%r327, %r327, %r308;
	ld.global.u32 	%r309, [%rd6+316];
	xor.b32  	%r326, %r326, %r309;
$L__BB0_38:
	add.s32 	%r325, %r325, 16;
	setp.ne.s32 	%p20, %r325, 32;
	@%p20 bra 	$L__BB0_6;
	mad.lo.s32 	%r310, %r319, -31, %r11;
	add.s32 	%r319, %r310, 1;
	setp.ne.s32 	%p21, %r319, 5;
	@%p21 bra 	$L__BB0_5;
	st.global.u32 	[%rd2+4], %r330;
	st.global.u32 	[%rd2+8], %r329;
	st.global.u32 	[%rd2+12], %r328;
	st.global.u32 	[%rd2+16], %r327;
	st.global.u32 	[%rd2+20], %r326;
	add.s32 	%r313, %r313, 1;
	setp.lt.u32 	%p22, %r313, %r2;
	@%p22 bra 	$L__BB0_4;
$L__BB0_41:
	shr.u64 	%rd7, %rd17, 2;
	add.s32 	%r312, %r312, 1;
	setp.gt.u64 	%p23, %rd17, 3;
	mov.u64 	%rd17, %rd7;
	@%p23 bra 	$L__BB0_2;
$L__BB0_42:
	mov.b32 	%r311, 0;
	st.global.v2.u32 	[%rd2+24], {%r311, %r311};
	st.global.u32 	[%rd2+32], %r311;
	mov.b64 	%rd16, 0;
	st.global.u64 	[%rd2+40], %rd16;
	ret;

}
	// .globl	_Z17initialize_kerneliPfS_S_P17curandStateXORWOWS_i
.visible .entry _Z17initialize_kerneliPfS_S_P17curandStateXORWOWS_i(
	.param .u32 _Z17initialize_kerneliPfS_S_P17curandStateXORWOWS_i_param_0,
	.param .u64 .ptr .align 1 _Z17initialize_kerneliPfS_S_P17curandStateXORWOWS_i_param_1,
	.param .u64 .ptr .align 1 _Z17initialize_kerneliPfS_S_P17curandStateXORWOWS_i_param_2,
	.param .u64 .ptr .align 1 _Z17initialize_kerneliPfS_S_P17curandStateXORWOWS_i_param_3,
	.param .u64 .ptr .align 1 _Z17initialize_kerneliPfS_S_P17curandStateXORWOWS_i_param_4,
	.param .u64 .ptr .align 1 _Z17initialize_kerneliPfS_S_P17curandStateXORWOWS_i_param_5,
	.param .u32 _Z17initialize_kerneliPfS_S_P17curandStateXORWOWS_i_param_6
)
{
	.reg .pred 	%p<9>;
	.reg .b32 	%r<175>;
	.reg .b32 	%f<43>;
	.reg .b64 	%rd<16>;

	ld.param.u32 	%r9, [_Z17initialize_kerneliPfS_S_P17curandStateXORWOWS_i_param_0];
	ld.param.u64 	%rd5, [_Z17initialize_kerneliPfS_S_P17curandStateXORWOWS_i_param_1];
	ld.param.u64 	%rd6, [_Z17initialize_kerneliPfS_S_P17curandStateXORWOWS_i_param_2];
	ld.param.u64 	%rd7, [_Z17initialize_kerneliPfS_S_P17curandStateXORWOWS_i_param_4];
	ld.param.u64 	%rd8, [_Z17initialize_kerneliPfS_S_P17curandStateXORWOWS_i_param_5];
	ld.param.u32 	%r10, [_Z17initialize_kerneliPfS_S_P17curandStateXORWOWS_i_param_6];
	setp.lt.s32 	%p1, %r9, 1;
	@%p1 bra 	$L__BB1_3;
	cvta.to.global.u64 	%rd9, %rd7;
	mov.u32 	%r12, %ntid.x;
	mov.u32 	%r13, %ctaid.x;
	mov.u32 	%r14, %tid.x;
	mad.lo.s32 	%r15, %r13, %r12, %r14;
	mul.wide.s32 	%rd10, %r15, 48;
	add.s64 	%rd1, %rd9, %rd10;
	neg.s32 	%r174, %r9;
	mul.lo.s32 	%r2, %r10, 3;
	cvta.to.global.u64 	%rd2, %rd5;
	cvta.to.global.u64 	%rd3, %rd8;
	cvta.to.global.u64 	%rd4, %rd6;
	mov.b32 	%r172, 0;
	mov.u32 	%r173, %r172;
$L__BB1_2:
	ld.global.v2.u32 	{%r16, %r17}, [%rd1];
	shr.u32 	%r18, %r17, 2;
	xor.b32  	%r19, %r18, %r17;
	ld.global.v2.u32 	{%r20, %r21}, [%rd1+8];
	ld.global.v2.u32 	{%r22, %r23}, [%rd1+16];
	shl.b32 	%r24, %r23, 4;
	shl.b32 	%r25, %r19, 1;
	xor.b32  	%r26, %r25, %r24;
	xor.b32  	%r27, %r26, %r19;
	xor.b32  	%r28, %r27, %r23;
	add.s32 	%r29, %r16, %r28;
	add.s32 	%r30, %r29, 362437;
	cvt.rn.f32.u32 	%f1, %r30;
	fma.rn.f32 	%f2, %f1, 0f2F800000, 0f2F000000;
	shr.u32 	%r31, %r20, 2;
	xor.b32  	%r32, %r31, %r20;
	st.global.v2.u32 	[%rd1+8], {%r22, %r23};
	shl.b32 	%r33, %r28, 4;
	shl.b32 	%r34, %r32, 1;
	xor.b32  	%r35, %r34, %r33;
	xor.b32  	%r36, %r35, %r32;
	xor.b32  	%r37, %r36, %r28;
	st.global.v2.u32 	[%rd1+16], {%r28, %r37};
	add.s32 	%r38, %r16, 724874;
	st.global.v2.u32 	[%rd1], {%r38, %r21};
	add.s32 	%r39, %r37, %r38;
	cvt.rn.f32.u32 	%f3, %r39;
	fma.rn.f32 	%f4, %f3, 0f2F800000, 0f2F000000;
	mul.f32 	%f5, %f4, 0f41200000;
	cvt.rzi.s32.f32 	%r40, %f5;
	setp.gt.s32 	%p2, %r40, 5;
	selp.b32 	%r41, -10, 10, %p2;
	cvt.rn.f32.s32 	%f6, %r41;
	mul.f32 	%f7, %f2, %f6;
	mul.wide.u32 	%rd11, %r172, 4;
	add.s64 	%rd12, %rd2, %rd11;
	st.global.f32 	[%rd12], %f7;
	mul.wide.s32 	%rd13, %r173, 4;
	add.s64 	%rd14, %rd3, %rd13;
	st.global.f32 	[%rd14], %f7;
	ld.global.v2.u32 	{%r42, %r43}, [%rd1];
	shr.u32 	%r44, %r43, 2;
	xor.b32  	%r45, %r44, %r43;
	ld.global.v2.u32 	{%r46, %r47}, [%rd1+8];
	ld.global.v2.u32 	{%r48, %r49}, [%rd1+16];
	shl.b32 	%r50, %r49, 4;
	shl.b32 	%r51, %r45, 1;
	xor.b32  	%r52, %r51, %r50;
	xor.b32  	%r53, %r52, %r45;
	xor.b32  	%r54, %r53, %r49;
	add.s32 	%r55, %r42, %r54;
	add.s32 	%r56, %r55, 362437;
	cvt.rn.f32.u32 	%f8, %r56;
	fma.rn.f32 	%f9, %f8, 0f2F800000, 0f2F000000;
	shr.u32 	%r57, %r46, 2;
	xor.b32  	%r58, %r57, %r46;
	st.global.v2.u32 	[%rd1+8], {%r48, %r49};
	shl.b32 	%r59, %r54, 4;
	shl.b32 	%r60, %r58, 1;
	xor.b32  	%r61, %r60, %r59;
	xor.b32  	%r62, %r61, %r58;
	xor.b32  	%r63, %r62, %r54;
	st.global.v2.u32 	[%rd1+16], {%r54, %r63};
	add.s32 	%r64, %r42, 724874;
	st.global.v2.u32 	[%rd1], {%r64, %r47};
	add.s32 	%r65, %r63, %r64;
	cvt.rn.f32.u32 	%f10, %r65;
	fma.rn.f32 	%f11, %f10, 0f2F800000, 0f2F000000;
	mul.f32 	%f12, %f11, 0f41200000;
	cvt.rzi.s32.f32 	%r66, %f12;
	setp.gt.s32 	%p3, %r66, 5;
	selp.b32 	%r67, -10, 10, %p3;
	cvt.rn.f32.s32 	%f13, %r67;
	mul.f32 	%f14, %f9, %f13;
	st.global.f32 	[%rd12+4], %f14;
	st.global.f32 	[%rd14+4], %f14;
	ld.global.v2.u32 	{%r68, %r69}, [%rd1];
	shr.u32 	%r70, %r69, 2;
	xor.b32  	%r71, %r70, %r69;
	ld.global.v2.u32 	{%r72, %r73}, [%rd1+8];
	ld.global.v2.u32 	{%r74, %r75}, [%rd1+16];
	shl.b32 	%r76, %r75, 4;
	shl.b32 	%r77, %r71, 1;
	xor.b32  	%r78, %r77, %r76;
	xor.b32  	%r79, %r78, %r71;
	xor.b32  	%r80, %r79, %r75;
	add.s32 	%r81, %r68, %r80;
	add.s32 	%r82, %r81, 362437;
	cvt.rn.f32.u32 	%f15, %r82;
	fma.rn.f32 	%f16, %f15, 0f2F800000, 0f2F000000;
	shr.u32 	%r83, %r72, 2;
	xor.b32  	%r84, %r83, %r72;
	st.global.v2.u32 	[%rd1+8], {%r74, %r75};
	shl.b32 	%r85, %r80, 4;
	shl.b32 	%r86, %r84, 1;
	xor.b32  	%r87, %r86, %r85;
	xor.b32  	%r88, %r87, %r84;
	xor.b32  	%r89, %r88, %r80;
	st.global.v2.u32 	[%rd1+16], {%r80, %r89};
	add.s32 	%r90, %r68, 724874;
	st.global.v2.u32 	[%rd1], {%r90, %r73};
	add.s32 	%r91, %r89, %r90;
	cvt.rn.f32.u32 	%f17, %r91;
	fma.rn.f32 	%f18, %f17, 0f2F800000, 0f2F000000;
	mul.f32 	%f19, %f18, 0f41200000;
	cvt.rzi.s32.f32 	%r92, %f19;
	setp.gt.s32 	%p4, %r92, 5;
	selp.b32 	%r93, -10, 10, %p4;
	cvt.rn.f32.s32 	%f20, %r93;
	mul.f32 	%f21, %f16, %f20;
	st.global.f32 	[%rd12+8], %f21;
	st.global.f32 	[%rd14+8], %f21;
	ld.global.v2.u32 	{%r94, %r95}, [%rd1];
	shr.u32 	%r96, %r95, 2;
	xor.b32  	%r97, %r96, %r95;
	ld.global.v2.u32 	{%r98, %r99}, [%rd1+8];
	ld.global.v2.u32 	{%r100, %r101}, [%rd1+16];
	shl.b32 	%r102, %r101, 4;
	shl.b32 	%r103, %r97, 1;
	xor.b32  	%r104, %r103, %r102;
	xor.b32  	%r105, %r104, %r97;
	xor.b32  	%r106, %r105, %r101;
	add.s32 	%r107, %r94, %r106;
	add.s32 	%r108, %r107, 362437;
	cvt.rn.f32.u32 	%f22, %r108;
	fma.rn.f32 	%f23, %f22, 0f2F800000, 0f2F000000;
	shr.u32 	%r109, %r98, 2;
	xor.b32  	%r110, %r109, %r98;
	st.global.v2.u32 	[%rd1+8], {%r100, %r101};
	shl.b32 	%r111, %r106, 4;
	shl.b32 	%r112, %r110, 1;
	xor.b32  	%r113, %r112, %r111;
	xor.b32  	%r114, %r113, %r110;
	xor.b32  	%r115, %r114, %r106;
	st.global.v2.u32 	[%rd1+16], {%r106, %r115};
	add.s32 	%r116, %r94, 724874;
	st.global.v2.u32 	[%rd1], {%r116, %r99};
	add.s32 	%r117, %r115, %r116;
	cvt.rn.f32.u32 	%f24, %r117;
	fma.rn.f32 	%f25, %f24, 0f2F800000, 0f2F000000;
	mul.f32 	%f26, %f25, 0f41200000;
	cvt.rzi.s32.f32 	%r118, %f26;
	setp.gt.s32 	%p5, %r118, 5;
	selp.b32 	%r119, -10, 10, %p5;
	cvt.rn.f32.s32 	%f27, %r119;
	mul.f32 	%f28, %f23, %f27;
	add.s64 	%rd15, %rd4, %rd11;
	st.global.f32 	[%rd15], %f28;
	ld.global.v2.u32 	{%r120, %r121}, [%rd1];
	shr.u32 	%r122, %r121, 2;
	xor.b32  	%r123, %r122, %r121;
	ld.global.v2.u32 	{%r124, %r125}, [%rd1+8];
	ld.global.v2.u32 	{%r126, %r127}, [%rd1+16];
	shl.b32 	%r128, %r127, 4;
	shl.b32 	%r129, %r123, 1;
	xor.b32  	%r130, %r129, %r128;
	xor.b32  	%r131, %r130, %r123;
	xor.b32  	%r132, %r131, %r127;
	add.s32 	%r133, %r120, %r132;
	add.s32 	%r134, %r133, 362437;
	cvt.rn.f32.u32 	%f29, %r134;
	fma.rn.f32 	%f30, %f29, 0f2F800000, 0f2F000000;
	shr.u32 	%r135, %r124, 2;
	xor.b32  	%r136, %r135, %r124;
	st.global.v2.u32 	[%rd1+8], {%r126, %r127};
	shl.b32 	%r137, %r132, 4;
	shl.b32 	%r138, %r136, 1;
	xor.b32  	%r139, %r138, %r137;
	xor.b32  	%r140, %r139, %r136;
	xor.b32  	%r141, %r140, %r132;
	st.global.v2.u32 	[%rd1+16], {%r132, %r141};
	add.s32 	%r142, %r120, 724874;
	st.global.v2.u32 	[%rd1], {%r142, %r125};
	add.s32 	%r143, %r141, %r142;
	cvt.rn.f32.u32 	%f31, %r143;
	fma.rn.f32 	%f32, %f31, 0f2F800000, 0f2F000000;
	mul.f32 	%f33, %f32, 0f41200000;
	cvt.rzi.s32.f32 	%r144, %f33;
	setp.gt.s32 	%p6, %r144, 5;
	selp.b32 	%r145, -10, 10, %p6;
	cvt.rn.f32.s32 	%f34, %r145;
	mul.f32 	%f35, %f30, %f34;
	st.global.f32 	[%rd15+4], %f35;
	ld.global.v2.u32 	{%r146, %r147}, [%rd1];
	shr.u32 	%r148, %r147, 2;
	xor.b32  	%r149, %r148, %r147;
	ld.global.v2.u32 	{%r150, %r151}, [%rd1+8];
	ld.global.v2.u32 	{%r152, %r153}, [%rd1+16];
	shl.b32 	%r154, %r153, 4;
	shl.b32 	%r155, %r149, 1;
	xor.b32  	%r156, %r155, %r154;
	xor.b32  	%r157, %r156, %r149;
	xor.b32  	%r158, %r157, %r153;
	add.s32 	%r159, %r146, %r158;
	add.s32 	%r160, %r159, 362437;
	cvt.rn.f32.u32 	%f36, %r160;
	fma.rn.f32 	%f37, %f36, 0f2F800000, 0f2F000000;
	shr.u32 	%r161, %r150, 2;
	xor.b32  	%r162, %r161, %r150;
	st.global.v2.u32 	[%rd1+8], {%r152, %r153};
	shl.b32 	%r163, %r158, 4;
	shl.b32 	%r164, %r162, 1;
	xor.b32  	%r165, %r164, %r163;
	xor.b32  	%r166, %r165, %r162;
	xor.b32  	%r167, %r166, %r158;
	st.global.v2.u32 	[%rd1+16], {%r158, %r167};
	add.s32 	%r168, %r146, 724874;
	st.global.v2.u32 	[%rd1], {%r168, %r151};
	add.s32 	%r169, %r167, %r168;
	cvt.rn.f32.u32 	%f38, %r169;
	fma.rn.f32 	%f39, %f38, 0f2F800000, 0f2F000000;
	mul.f32 	%f40, %f39, 0f41200000;
	cvt.rzi.s32.f32 	%r170, %f40;
	setp.gt.s32 	%p7, %r170, 5;
	selp.b32 	%r171, -10, 10, %p7;
	cvt.rn.f32.s32 	%f41, %r171;
	mul.f32 	%f42, %f37, %f41;
	st.global.f32 	[%rd15+8], %f42;
	add.s32 	%r174, %r174, 1;
	setp.ne.s32 	%p8, %r174, 0;
	add.s32 	%r173, %r173, %r2;
	add.s32 	%r172, %r172, 3;
	@%p8 bra 	$L__BB1_2;
$L__BB1_3:
	ret;

}
	// .globl	_Z22calculateAccels_kerneliPfS_S_f
.visible .entry _Z22calculateAccels_kerneliPfS_S_f(
	.param .u32 _Z22calculateAccels_kerneliPfS_S_f_param_0,
	.param .u64 .ptr .align 1 _Z22calculateAccels_kerneliPfS_S_f_param_1,
	.param .u64 .ptr .align 1 _Z22calculateAccels_kerneliPfS_S_f_param_2,
	.param .u64 .ptr .align 1 _Z22calculateAccels_kerneliPfS_S_f_param_3,
	.param .f32 _Z22calculateAccels_kerneliPfS_S_f_param_4
)
{
	.reg .pred 	%p<55>;
	.reg .b32 	%r<73>;
	.reg .b32 	%f<43>;
	.reg .b64 	%rd<18>;
	.reg .b64 	%fd<75>;

	ld.param.u32 	%r20, [_Z22calculateAccels_kerneliPfS_S_f_param_0];
	ld.param.u64 	%rd6, [_Z22calculateAccels_kerneliPfS_S_f_param_3];
	mov.u32 	%r21, %tid.x;
	mov.u32 	%r22, %ctaid.x;
	mov.u32 	%r23, %ntid.x;
	mad.lo.s32 	%r1, %r22, %r23, %r21;
	setp.lt.s32 	%p4, %r20, 1;
	mov.f32 	%f37, 0f00000000;
	mov.f32 	%f38, %f37;
	mov.f32 	%f39, %f37;
	@%p4 bra 	$L__BB2_25;
	mov.f64 	%fd27, 0d4000000000000000;
	{
	.reg .b32 %temp; 
	mov.b64 	{%temp, %r2}, %fd27;
	}
	and.b32  	%r3, %r2, 2146435072;
	setp.eq.s32 	%p5, %r3, 1062207488;
	setp.lt.s32 	%p7, %r2, 0;
	selp.b32 	%r4, 0, 2146435072, %p7;
	and.b32  	%r25, %r2, 2147483647;
	setp.ne.s32 	%p8, %r25, 1071644672;
	and.pred  	%p1, %p5, %p8;
	mov.f64 	%fd28, 0d3FB999999999999A;
	{
	.reg .b32 %temp; 
	mov.b64 	{%temp, %r26}, %fd28;
	}
	setp.lt.s32 	%p9, %r26, 0;
	and.pred  	%p2, %p9, %p5;
	mov.f64 	%fd29, 0d4008000000000000;
	{
	.reg .b32 %temp; 
	mov.b64 	{%temp, %r5}, %fd29;
	}
	and.b32  	%r6, %r5, 2146435072;
	setp.eq.s32 	%p10, %r6, 1073741824;
	setp.lt.s32 	%p11, %r5, 0;
	selp.b32 	%r7, 0, 2146435072, %p11;
	and.b32  	%r27, %r5, 2147483647;
	setp.ne.s32 	%p12, %r27, 1071644672;
	and.pred  	%p3, %p10, %p12;
	neg.s32 	%r72, %r20;
	neg.s32 	%r71, %r1;
	cvta.to.global.u64 	%rd17, %rd6;
	mov.f32 	%f39, 0f00000000;
	mov.b32 	%r70, 0;
	mov.f32 	%f38, %f39;
	mov.f32 	%f37, %f39;
$L__BB2_2:
	setp.eq.s32 	%p13, %r71, 0;
	@%p13 bra 	$L__BB2_24;
	ld.param.u64 	%rd16, [_Z22calculateAccels_kerneliPfS_S_f_param_2];
	setp.lt.s32 	%p14, %r2, 0;
	setp.eq.s32 	%p15, %r3, 1062207488;
	cvta.to.global.u64 	%rd7, %rd16;
	mul.wide.u32 	%rd8, %r70, 4;
	add.s64 	%rd9, %rd7, %rd8;
	ld.global.f32 	%f19, [%rd9];
	mul.lo.s32 	%r28, %r1, 3;
	mul.wide.s32 	%rd10, %r28, 4;
	add.s64 	%rd11, %rd7, %rd10;
	ld.global.f32 	%f20, [%rd11];
	sub.f32 	%f4, %f19, %f20;
	ld.global.f32 	%f21, [%rd9+4];
	ld.global.f32 	%f22, [%rd11+4];
	sub.f32 	%f5, %f21, %f22;
	ld.global.f32 	%f23, [%rd9+8];
	ld.global.f32 	%f24, [%rd11+8];
	sub.f32 	%f6, %f23, %f24;
	cvt.f64.f32 	%fd1, %f4;
	{
	.reg .b32 %temp; 
	mov.b64 	{%temp, %r13}, %fd1;
	}
	abs.f64 	%fd2, %fd1;
	{ // callseq 0, 0
	.param .b64 param0;
	st.param.f64 	[param0], %fd2;
	.param .b64 param1;
	st.param.f64 	[param1], 0d4000000000000000;
	.param .b64 retval0;
	call.uni (retval0), 
	__internal_accurate_pow, 
	(
	param0, 
	param1
	);
	ld.param.f64 	%fd30, [retval0];
	} // callseq 0
	setp.lt.s32 	%p17, %r13, 0;
	neg.f64 	%fd32, %fd30;
	selp.f64 	%fd33, %fd32, %fd30, %p15;
	selp.f64 	%fd34, %fd33, %fd30, %p17;
	setp.eq.f32 	%p18, %f4, 0f00000000;
	selp.b32 	%r29, %r13, 0, %p15;
	or.b32  	%r30, %r29, 2146435072;
	selp.b32 	%r31, %r30, %r29, %p14;
	mov.b32 	%r32, 0;
	mov.b64 	%fd35, {%r32, %r31};
	selp.f64 	%fd71, %fd35, %fd34, %p18;
	add.f64 	%fd36, %fd1, 0d4000000000000000;
	{
	.reg .b32 %temp; 
	mov.b64 	{%temp, %r33}, %fd36;
	}
	and.b32  	%r34, %r33, 2146435072;
	setp.ne.s32 	%p19, %r34, 2146435072;
	@%p19 bra 	$L__BB2_8;
	setp.num.f32 	%p20, %f4, %f4;
	@%p20 bra 	$L__BB2_6;
	mov.f64 	%fd37, 0d4000000000000000;
	add.rn.f64 	%fd71, %fd1, %fd37;
	bra.uni 	$L__BB2_8;
$L__BB2_6:
	setp.neu.f64 	%p21, %fd2, 0d7FF0000000000000;
	@%p21 bra 	$L__BB2_8;
	setp.lt.s32 	%p22, %r13, 0;
	or.b32  	%r35, %r4, -2147483648;
	selp.b32 	%r36, %r35, %r4, %p1;
	selp.b32 	%r37, %r36, %r4, %p22;
	mov.b32 	%r38, 0;
	mov.b64 	%fd71, {%r38, %r37};
$L__BB2_8:
	setp.lt.s32 	%p23, %r2, 0;
	setp.eq.s32 	%p24, %r3, 1062207488;
	cvt.f64.f32 	%fd7, %f5;
	{
	.reg .b32 %temp; 
	mov.b64 	{%temp, %r14}, %fd7;
	}
	abs.f64 	%fd8, %fd7;
	{ // callseq 1, 0
	.param .b64 param0;
	st.param.f64 	[param0], %fd8;
	.param .b64 param1;
	st.param.f64 	[param1], 0d4000000000000000;
	.param .b64 retval0;
	call.uni (retval0), 
	__internal_accurate_pow, 
	(
	param0, 
	param1
	);
	ld.param.f64 	%fd38, [retval0];
	} // callseq 1
	setp.lt.s32 	%p26, %r14, 0;
	neg.f64 	%fd40, %fd38;
	selp.f64 	%fd41, %fd40, %fd38, %p24;
	selp.f64 	%fd42, %fd41, %fd38, %p26;
	setp.eq.f32 	%p27, %f5, 0f00000000;
	selp.b32 	%r39, %r14, 0, %p24;
	or.b32  	%r40, %r39, 2146435072;
	selp.b32 	%r41, %r40, %r39, %p23;
	mov.b32 	%r42, 0;
	mov.b64 	%fd43, {%r42, %r41};
	selp.f64 	%fd72, %fd43, %fd42, %p27;
	add.f64 	%fd44, %fd7, 0d4000000000000000;
	{
	.reg .b32 %temp; 
	mov.b64 	{%temp, %r43}, %fd44;
	}
	and.b32  	%r44, %r43, 2146435072;
	setp.ne.s32 	%p28, %r44, 2146435072;
	@%p28 bra 	$L__BB2_13;
	setp.num.f32 	%p29, %f5, %f5;
	@%p29 bra 	$L__BB2_11;
	mov.f64 	%fd45, 0d4000000000000000;
	add.rn.f64 	%fd72, %fd7, %fd45;
	bra.uni 	$L__BB2_13;
$L__BB2_11:
	setp.neu.f64 	%p30, %fd8, 0d7FF0000000000000;
	@%p30 bra 	$L__BB2_13;
	setp.lt.s32 	%p31, %r14, 0;
	or.b32  	%r45, %r4, -2147483648;
	selp.b32 	%r46, %r45, %r4, %p1;
	selp.b32 	%r47, %r46, %r4, %p31;
	mov.b32 	%r48, 0;
	mov.b64 	%fd72, {%r48, %r47};
$L__BB2_13:
	setp.lt.s32 	%p32, %r2, 0;
	setp.eq.s32 	%p33, %r3, 1062207488;
	setp.eq.f32 	%p35, %f5, 0f3F800000;
	selp.f64 	%fd46, 0d3FF0000000000000, %fd72, %p35;
	setp.eq.f32 	%p36, %f4, 0f3F800000;
	selp.f64 	%fd47, 0d3FF0000000000000, %fd71, %p36;
	add.f64 	%fd13, %fd47, %fd46;
	cvt.f64.f32 	%fd14, %f6;
	{
	.reg .b32 %temp; 
	mov.b64 	{%temp, %r15}, %fd14;
	}
	abs.f64 	%fd15, %fd14;
	{ // callseq 2, 0
	.param .b64 param0;
	st.param.f64 	[param0], %fd15;
	.param .b64 param1;
	st.param.f64 	[param1], 0d4000000000000000;
	.param .b64 retval0;
	call.uni (retval0), 
	__internal_accurate_pow, 
	(
	param0, 
	param1
	);
	ld.param.f64 	%fd48, [retval0];
	} // callseq 2
	setp.lt.s32 	%p37, %r15, 0;
	neg.f64 	%fd50, %fd48;
	selp.f64 	%fd51, %fd50, %fd48, %p33;
	selp.f64 	%fd52, %fd51, %fd48, %p37;
	setp.eq.f32 	%p38, %f6, 0f00000000;
	selp.b32 	%r49, %r15, 0, %p33;
	or.b32  	%r50, %r49, 2146435072;
	selp.b32 	%r51, %r50, %r49, %p32;
	mov.b32 	%r52, 0;
	mov.b64 	%fd53, {%r52, %r51};
	selp.f64 	%fd73, %fd53, %fd52, %p38;
	add.f64 	%fd54, %fd14, 0d4000000000000000;
	{
	.reg .b32 %temp; 
	mov.b64 	{%temp, %r53}, %fd54;
	}
	and.b32  	%r54, %r53, 2146435072;
	setp.ne.s32 	%p39, %r54, 2146435072;
	@%p39 bra 	$L__BB2_18;
	setp.num.f32 	%p40, %f6, %f6;
	@%p40 bra 	$L__BB2_16;
	mov.f64 	%fd55, 0d4000000000000000;
	add.rn.f64 	%fd73, %fd14, %fd55;
	bra.uni 	$L__BB2_18;
$L__BB2_16:
	setp.neu.f64 	%p41, %fd15, 0d7FF0000000000000;
	@%p41 bra 	$L__BB2_18;
	setp.lt.s32 	%p42, %r15, 0;
	or.b32  	%r55, %r4, -2147483648;
	selp.b32 	%r56, %r55, %r4, %p1;
	selp.b32 	%r57, %r56, %r4, %p42;
	mov.b32 	%r58, 0;
	mov.b64 	%fd73, {%r58, %r57};
$L__BB2_18:
	setp.lt.s32 	%p43, %r5, 0;
	setp.eq.s32 	%p44, %r6, 1073741824;
	setp.eq.f32 	%p46, %f6, 0f3F800000;
	selp.f64 	%fd56, 0d3FF0000000000000, %fd73, %p46;
	add.f64 	%fd57, %fd13, %fd56;
	{ // callseq 3, 0
	.param .b64 param0;
	st.param.f64 	[param0], 0d3FB999999999999A;
	.param .b64 param1;
	st.param.f64 	[param1], 0d4000000000000000;
	.param .b64 retval0;
	call.uni (retval0), 
	__internal_accurate_pow, 
	(
	param0, 
	param1
	);
	ld.param.f64 	%fd58, [retval0];
	} // callseq 3
	neg.f64 	%fd60, %fd58;
	selp.f64 	%fd61, %fd60, %fd58, %p2;
	add.f64 	%fd20, %fd57, %fd61;
	sqrt.rn.f64 	%fd21, %fd20;
	{
	.reg .b32 %temp; 
	mov.b64 	{%temp, %r16}, %fd21;
	}
	abs.f64 	%fd22, %fd21;
	{ // callseq 4, 0
	.param .b64 param0;
	st.param.f64 	[param0], %fd22;
	.param .b64 param1;
	st.param.f64 	[param1], 0d4008000000000000;
	.param .b64 retval0;
	call.uni (retval0), 
	__internal_accurate_pow, 
	(
	param0, 
	param1
	);
	ld.param.f64 	%fd62, [retval0];
	} // callseq 4
	setp.lt.s32 	%p47, %r16, 0;
	neg.f64 	%fd64, %fd62;
	selp.f64 	%fd65, %fd64, %fd62, %p44;
	selp.f64 	%fd66, %fd65, %fd62, %p47;
	setp.eq.f64 	%p48, %fd20, 0d0000000000000000;
	selp.b32 	%r59, %r16, 0, %p44;
	or.b32  	%r60, %r59, 2146435072;
	selp.b32 	%r61, %r60, %r59, %p43;
	mov.b32 	%r62, 0;
	mov.b64 	%fd67, {%r62, %r61};
	selp.f64 	%fd74, %fd67, %fd66, %p48;
	add.f64 	%fd68, %fd21, 0d4008000000000000;
	{
	.reg .b32 %temp; 
	mov.b64 	{%temp, %r63}, %fd68;
	}
	and.b32  	%r64, %r63, 2146435072;
	setp.ne.s32 	%p49, %r64, 2146435072;
	@%p49 bra 	$L__BB2_23;
	setp.ge.f64 	%p50, %fd20, 0d0000000000000000;
	@%p50 bra 	$L__BB2_21;
	mov.f64 	%fd69, 0d4008000000000000;
	add.rn.f64 	%fd74, %fd21, %fd69;
	bra.uni 	$L__BB2_23;
$L__BB2_21:
	setp.neu.f64 	%p51, %fd22, 0d7FF0000000000000;
	@%p51 bra 	$L__BB2_23;
	setp.lt.s32 	%p52, %r16, 0;
	or.b32  	%r65, %r7, -2147483648;
	selp.b32 	%r66, %r65, %r7, %p3;
	selp.b32 	%r67, %r66, %r7, %p52;
	mov.b32 	%r68, 0;
	mov.b64 	%fd74, {%r68, %r67};
$L__BB2_23:
	setp.eq.f64 	%p53, %fd21, 0d3FF0000000000000;
	selp.f64 	%fd70, 0d3FF0000000000000, %fd74, %p53;
	cvt.rn.f32.f64 	%f25, %fd70;
	ld.global.f32 	%f26, [%rd17];
	div.rn.f32 	%f27, %f4, %f25;
	fma.rn.f32 	%f37, %f26, %f27, %f37;
	div.rn.f32 	%f28, %f5, %f25;
	fma.rn.f32 	%f38, %f26, %f28, %f38;
	div.rn.f32 	%f29, %f6, %f25;
	fma.rn.f32 	%f39, %f26, %f29, %f39;
$L__BB2_24:
	add.s32 	%r72, %r72, 1;
	setp.ne.s32 	%p54, %r72, 0;
	add.s32 	%r71, %r71, 1;
	add.s64 	%rd17, %rd17, 4;
	add.s32 	%r70, %r70, 3;
	@%p54 bra 	$L__BB2_2;
$L__BB2_25:
	ld.param.f32 	%f33, [_Z22calculateAccels_kerneliPfS_S_f_param_4];
	ld.param.u64 	%rd15, [_Z22calculateAccels_kerneliPfS_S_f_param_1];
	cvta.to.global.u64 	%rd12, %rd15;
	mul.f32 	%f30, %f33, %f37;
	mul.f32 	%f31, %f33, %f38;
	mul.f32 	%f32, %f33, %f39;
	mul.lo.s32 	%r69, %r1, 3;
	mul.wide.s32 	%rd13, %r69, 4;
	add.s64 	%rd14, %rd12, %rd13;
	st.global.f32 	[%rd14], %f30;
	st.global.f32 	[%rd14+4], %f31;
	st.global.f32 	[%rd14+8], %f32;
	ret;

}
	// .globl	_Z17calculate1_kerneliPfS_S_S_fii
.visible .entry _Z17calculate1_kerneliPfS_S_S_fii(
	.param .u32 _Z17calculate1_kerneliPfS_S_S_fii_param_0,
	.param .u64 .ptr .align 1 _Z17calculate1_kerneliPfS_S_S_fii_param_1,
	.param .u64 .ptr .align 1 _Z17calculate1_kerneliPfS_S_S_fii_param_2,
	.param .u64 .ptr .align 1 _Z17calculate1_kerneliPfS_S_S_fii_param_3,
	.param .u64 .ptr .align 1 _Z17calculate1_kerneliPfS_S_S_fii_param_4,
	.param .f32 _Z17calculate1_kerneliPfS_S_S_fii_param_5,
	.param .u32 _Z17calculate1_kerneliPfS_S_S_fii_param_6,
	.param .u32 _Z17calculate1_kerneliPfS_S_S_fii_param_7
)
{
	.reg .b32 	%r<10>;
	.reg .b32 	%f<21>;
	.reg .b64 	%rd<15>;
	.reg .b64 	%fd<12>;

	ld.param.u64 	%rd1, [_Z17calculate1_kerneliPfS_S_S_fii_param_1];
	ld.param.u64 	%rd2, [_Z17calculate1_kerneliPfS_S_S_fii_param_2];
	ld.param.u64 	%rd3, [_Z17calculate1_kerneliPfS_S_S_fii_param_3];
	ld.param.u64 	%rd4, [_Z17calculate1_kerneliPfS_S_S_fii_param_4];
	ld.param.f32 	%f1, [_Z17calculate1_kerneliPfS_S_S_fii_param_5];
	ld.param.u32 	%r1, [_Z17calculate1_kerneliPfS_S_S_fii_param_6];
	ld.param.u32 	%r2, [_Z17calculate1_kerneliPfS_S_S_fii_param_7];
	cvta.to.global.u64 	%rd5, %rd4;
	cvta.to.global.u64 	%rd6, %rd1;
	cvta.to.global.u64 	%rd7, %rd3;
	cvta.to.global.u64 	%rd8, %rd2;
	mov.u32 	%r3, %tid.x;
	mov.u32 	%r4, %ctaid.x;
	mov.u32 	%r5, %ntid.x;
	mad.lo.s32 	%r6, %r4, %r5, %r3;
	mul.lo.s32 	%r7, %r6, 3;
	mul.wide.s32 	%rd9, %r7, 4;
	add.s64 	%rd10, %rd8, %rd9;
	ld.global.f32 	%f2, [%rd10];
	cvt.f64.f32 	%fd1, %f2;
	add.s64 	%rd11, %rd7, %rd9;
	ld.global.f32 	%f3, [%rd11];
	cvt.f64.f32 	%fd2, %f3;
	cvt.f64.f32 	%fd3, %f1;
	mul.f64 	%fd4, %fd3, 0d3FE0000000000000;
	fma.rn.f64 	%fd5, %fd4, %fd2, %fd1;
	cvt.rn.f32.f64 	%f4, %fd5;
	st.global.f32 	[%rd10], %f4;
	ld.global.f32 	%f5, [%rd10+4];
	cvt.f64.f32 	%fd6, %f5;
	ld.global.f32 	%f6, [%rd11+4];
	cvt.f64.f32 	%fd7, %f6;
	fma.rn.f64 	%fd8, %fd4, %fd7, %fd6;
	cvt.rn.f32.f64 	%f7, %fd8;
	st.global.f32 	[%rd10+4], %f7;
	ld.global.f32 	%f8, [%rd10+8];
	cvt.f64.f32 	%fd9, %f8;
	ld.global.f32 	%f9, [%rd11+8];
	cvt.f64.f32 	%fd10, %f9;
	fma.rn.f64 	%fd11, %fd4, %fd10, %fd9;
	cvt.rn.f32.f64 	%f10, %fd11;
	st.global.f32 	[%rd10+8], %f10;
	add.s64 	%rd12, %rd6, %rd9;
	ld.global.f32 	%f11, [%rd12];
	fma.rn.f32 	%f12, %f1, %f4, %f11;
	st.global.f32 	[%rd12], %f12;
	ld.global.f32 	%f13, [%rd12+4];
	ld.global.f32 	%f14, [%rd10+4];
	fma.rn.f32 	%f15, %f1, %f14, %f13;
	st.global.f32 	[%rd12+4], %f15;
	ld.global.f32 	%f16, [%rd12+8];
	ld.global.f32 	%f17, [%rd10+8];
	fma.rn.f32 	%f18, %f1, %f17, %f16;
	st.global.f32 	[%rd12+8], %f18;
	mul.lo.s32 	%r8, %r2, %r7;
	mad.lo.s32 	%r9, %r1, 3, %r8;
	mul.wide.s32 	%rd13, %r9, 4;
	add.s64 	%rd14, %rd5, %rd13;
	st.global.f32 	[%rd14], %f12;
	ld.global.f32 	%f19, [%rd12+4];
	st.global.f32 	[%rd14+4], %f19;
	ld.global.f32 	%f20, [%rd12+8];
	st.global.f32 	[%rd14+8], %f20;
	ret;

}
	// .globl	_Z17calculate2_kerneliPfS_S_f
.visible .entry _Z17calculate2_kerneliPfS_S_f(
	.param .u32 _Z17calculate2_kerneliPfS_S_f_param_0,
	.param .u64 .ptr .align 1 _Z17calculate2_kerneliPfS_S_f_param_1,
	.param .u64 .ptr .align 1 _Z17calculate2_kerneliPfS_S_f_param_2,
	.param .u64 .ptr .align 1 _Z17calculate2_kerneliPfS_S_f_param_3,
	.param .f32 _Z17calculate2_kerneliPfS_S_f_param_4
)
{
	.reg .b32 	%r<6>;
	.reg .b32 	%f<12>;
	.reg .b64 	%rd<8>;

	ld.param.u64 	%rd1, [_Z17calculate2_kerneliPfS_S_f_param_2];
	ld.param.u64 	%rd2, [_Z17calculate2_kerneliPfS_S_f_param_3];
	ld.param.f32 	%f1, [_Z17calculate2_kerneliPfS_S_f_param_4];
	cvta.to.global.u64 	%rd3, %rd2;
	cvta.to.global.u64 	%rd4, %rd1;
	mov.u32 	%r1, %tid.x;
	mov.u32 	%r2, %ctaid.x;
	mov.u32 	%r3, %ntid.x;
	mad.lo.s32 	%r4, %r2, %r3, %r1;
	mul.lo.s32 	%r5, %r4, 3;
	mul.wide.s32 	%rd5, %r5, 4;
	add.s64 	%rd6, %rd4, %rd5;
	ld.global.f32 	%f2, [%rd6];
	add.s64 	%rd7, %rd3, %rd5;
	ld.global.f32 	%f3, [%rd7];
	mul.f32 	%f4, %f1, 0f3F000000;
	fma.rn.f32 	%f5, %f4, %f3, %f2;
	st.global.f32 	[%rd6], %f5;
	ld.global.f32 	%f6, [%rd6+4];
	ld.global.f32 	%f7, [%rd7+4];
	fma.rn.f32 	%f8, %f4, %f7, %f6;
	st.global.f32 	[%rd6+4], %f8;
	ld.global.f32 	%f9, [%rd6+8];
	ld.global.f32 	%f10, [%rd7+8];
	fma.rn.f32 	%f11, %f4, %f10, %f9;
	st.global.f32 	[%rd6+8], %f11;
	ret;

}
.func  (.param .b64 func_retval0) __internal_accurate_pow(
	.param .b64 __internal_accurate_pow_param_0,
	.param .b64 __internal_accurate_pow_param_1
)
{
	.reg .pred 	%p<8>;
	.reg .b32 	%r<49>;
	.reg .b32 	%f<3>;
	.reg .b64 	%fd<109>;

	ld.param.f64 	%fd10, [__internal_accurate_pow_param_0];
	ld.param.f64 	%fd11, [__internal_accurate_pow_param_1];
	{
	.reg .b32 %temp; 
	mov.b64 	{%temp, %r46}, %fd10;
	}
	{
	.reg .b32 %temp; 
	mov.b64 	{%r45, %temp}, %fd10;
	}
	shr.u32 	%r47, %r46, 20;
	setp.gt.u32 	%p1, %r46, 1048575;
	@%p1 bra 	$L__BB5_2;
	mul.f64 	%fd12, %fd10, 0d4350000000000000;
	{
	.reg .b32 %temp; 
	mov.b64 	{%temp, %r46}, %fd12;
	}
	{
	.reg .b32 %temp; 
	mov.b64 	{%r45, %temp}, %fd12;
	}
	shr.u32 	%r16, %r46, 20;
	add.s32 	%r47, %r16, -54;
$L__BB5_2:
	add.s32 	%r48, %r47, -1023;
	and.b32  	%r17, %r46, -2146435073;
	or.b32  	%r18, %r17, 1072693248;
	mov.b64 	%fd107, {%r45, %r18};
	setp.lt.u32 	%p2, %r18, 1073127583;
	@%p2 bra 	$L__BB5_4;
	{
	.reg .b32 %temp; 
	mov.b64 	{%r19, %temp}, %fd107;
	}
	{
	.reg .b32 %temp; 
	mov.b64 	{%temp, %r20}, %fd107;
	}
	add.s32 	%r21, %r20, -1048576;
	mov.b64 	%fd107, {%r19, %r21};
	add.s32 	%r48, %r47, -1022;
$L__BB5_4:
	add.f64 	%fd13, %fd107, 0dBFF0000000000000;
	add.f64 	%fd14, %fd107, 0d3FF0000000000000;
	rcp.approx.ftz.f64 	%fd15, %fd14;
	neg.f64 	%fd16, %fd14;
	fma.rn.f64 	%fd17, %fd16, %fd15, 0d3FF0000000000000;
	fma.rn.f64 	%fd18, %fd17, %fd17, %fd17;
	fma.rn.f64 	%fd19, %fd18, %fd15, %fd15;
	mul.f64 	%fd20, %fd13, %fd19;
	fma.rn.f64 	%fd21, %fd13, %fd19, %fd20;
	mul.f64 	%fd22, %fd21, %fd21;
	fma.rn.f64 	%fd23, %fd22, 0d3EB0F5FF7D2CAFE2, 0d3ED0F5D241AD3B5A;
	fma.rn.f64 	%fd24, %fd23, %fd22, 0d3EF3B20A75488A3F;
	fma.rn.f64 	%fd25, %fd24, %fd22, 0d3F1745CDE4FAECD5;
	fma.rn.f64 	%fd26, %fd25, %fd22, 0d3F3C71C7258A578B;
	fma.rn.f64 	%fd27, %fd26, %fd22, 0d3F6249249242B910;
	fma.rn.f64 	%fd28, %fd27, %fd22, 0d3F89999999999DFB;
	sub.f64 	%fd29, %fd13, %fd21;
	add.f64 	%fd30, %fd29, %fd29;
	neg.f64 	%fd31, %fd21;
	fma.rn.f64 	%fd32, %fd31, %fd13, %fd30;
	mul.f64 	%fd33, %fd19, %fd32;
	fma.rn.f64 	%fd34, %fd22, %fd28, 0d3FB5555555555555;
	mov.f64 	%fd35, 0d3FB5555555555555;
	sub.f64 	%fd36, %fd35, %fd34;
	fma.rn.f64 	%fd37, %fd22, %fd28, %fd36;
	add.f64 	%fd38, %fd37, 0dBC46A4CB00B9E7B0;
	add.f64 	%fd39, %fd34, %fd38;
	sub.f64 	%fd40, %fd34, %fd39;
	add.f64 	%fd41, %fd38, %fd40;
	mul.rn.f64 	%fd42, %fd21, %fd21;
	neg.f64 	%fd43, %fd42;
	fma.rn.f64 	%fd44, %fd21, %fd21, %fd43;
	{
	.reg .b32 %temp; 
	mov.b64 	{%r22, %temp}, %fd33;
	}
	{
	.reg .b32 %temp; 
	mov.b64 	{%temp, %r23}, %fd33;
	}
	add.s32 	%r24, %r23, 1048576;
	mov.b64 	%fd45, {%r22, %r24};
	fma.rn.f64 	%fd46, %fd21, %fd45, %fd44;
	mul.rn.f64 	%fd47, %fd42, %fd21;
	neg.f64 	%fd48, %fd47;
	fma.rn.f64 	%fd49, %fd42, %fd21, %fd48;
	fma.rn.f64 	%fd50, %fd42, %fd33, %fd49;
	fma.rn.f64 	%fd51, %fd46, %fd21, %fd50;
	mul.rn.f64 	%fd52, %fd39, %fd47;
	neg.f64 	%fd53, %fd52;
	fma.rn.f64 	%fd54, %fd39, %fd47, %fd53;
	fma.rn.f64 	%fd55, %fd39, %fd51, %fd54;
	fma.rn.f64 	%fd56, %fd41, %fd47, %fd55;
	add.f64 	%fd57, %fd52, %fd56;
	sub.f64 	%fd58, %fd52, %fd57;
	add.f64 	%fd59, %fd56, %fd58;
	add.f64 	%fd60, %fd21, %fd57;
	sub.f64 	%fd61, %fd21, %fd60;
	add.f64 	%fd62, %fd57, %fd61;
	add.f64 	%fd63, %fd59, %fd62;
	add.f64 	%fd64, %fd33, %fd63;
	add.f64 	%fd65, %fd60, %fd64;
	sub.f64 	%fd66, %fd60, %fd65;
	add.f64 	%fd67, %fd64, %fd66;
	xor.b32  	%r25, %r48, -2147483648;
	mov.b32 	%r26, 1127219200;
	mov.b64 	%fd68, {%r25, %r26};
	mov.b32 	%r27, -2147483648;
	mov.b64 	%fd69, {%r27, %r26};
	sub.f64 	%fd70, %fd68, %fd69;
	fma.rn.f64 	%fd71, %fd70, 0d3FE62E42FEFA39EF, %fd65;
	fma.rn.f64 	%fd72, %fd70, 0dBFE62E42FEFA39EF, %fd71;
	sub.f64 	%fd73, %fd72, %fd65;
	sub.f64 	%fd74, %fd67, %fd73;
	fma.rn.f64 	%fd75, %fd70, 0d3C7ABC9E3B39803F, %fd74;
	add.f64 	%fd76, %fd71, %fd75;
	sub.f64 	%fd77, %fd71, %fd76;
	add.f64 	%fd78, %fd75, %fd77;
	{
	.reg .b32 %temp; 
	mov.b64 	{%temp, %r28}, %fd11;
	}
	{
	.reg .b32 %temp; 
	mov.b64 	{%r29, %temp}, %fd11;
	}
	shl.b32 	%r30, %r28, 1;
	setp.gt.u32 	%p3, %r30, -33554433;
	and.b32  	%r31, %r28, -15728641;
	selp.b32 	%r32, %r31, %r28, %p3;
	mov.b64 	%fd79, {%r29, %r32};
	mul.rn.f64 	%fd80, %fd76, %fd79;
	neg.f64 	%fd81, %fd80;
	fma.rn.f64 	%fd82, %fd76, %fd79, %fd81;
	fma.rn.f64 	%fd83, %fd78, %fd79, %fd82;
	add.f64 	%fd4, %fd80, %fd83;
	sub.f64 	%fd84, %fd80, %fd4;
	add.f64 	%fd5, %fd83, %fd84;
	fma.rn.f64 	%fd85, %fd4, 0d3FF71547652B82FE, 0d4338000000000000;
	{
	.reg .b32 %temp; 
	mov.b64 	{%r13, %temp}, %fd85;
	}
	mov.f64 	%fd86, 0dC338000000000000;
	add.rn.f64 	%fd87, %fd85, %fd86;
	fma.rn.f64 	%fd88, %fd87, 0dBFE62E42FEFA39EF, %fd4;
	fma.rn.f64 	%fd89, %fd87, 0dBC7ABC9E3B39803F, %fd88;
	fma.rn.f64 	%fd90, %fd89, 0d3E5ADE1569CE2BDF, 0d3E928AF3FCA213EA;
	fma.rn.f64 	%fd91, %fd90, %fd89, 0d3EC71DEE62401315;
	fma.rn.f64 	%fd92, %fd91, %fd89, 0d3EFA01997C89EB71;
	fma.rn.f64 	%fd93, %fd92, %fd89, 0d3F2A01A014761F65;
	fma.rn.f64 	%fd94, %fd93, %fd89, 0d3F56C16C1852B7AF;
	fma.rn.f64 	%fd95, %fd94, %fd89, 0d3F81111111122322;
	fma.rn.f64 	%fd96, %fd95, %fd89, 0d3FA55555555502A1;
	fma.rn.f64 	%fd97, %fd96, %fd89, 0d3FC5555555555511;
	fma.rn.f64 	%fd98, %fd97, %fd89, 0d3FE000000000000B;
	fma.rn.f64 	%fd99, %fd98, %fd89, 0d3FF0000000000000;
	fma.rn.f64 	%fd100, %fd99, %fd89, 0d3FF0000000000000;
	{
	.reg .b32 %temp; 
	mov.b64 	{%r14, %temp}, %fd100;
	}
	{
	.reg .b32 %temp; 
	mov.b64 	{%temp, %r15}, %fd100;
	}
	shl.b32 	%r33, %r13, 20;
	add.s32 	%r34, %r33, %r15;
	mov.b64 	%fd108, {%r14, %r34};
	{
	.reg .b32 %temp; 
	mov.b64 	{%temp, %r35}, %fd4;
	}
	mov.b32 	%f2, %r35;
	abs.f32 	%f1, %f2;
	setp.lt.f32 	%p4, %f1, 0f4086232B;
	@%p4 bra 	$L__BB5_7;
	setp.lt.f64 	%p5, %fd4, 0d0000000000000000;
	add.f64 	%fd101, %fd4, 0d7FF0000000000000;
	selp.f64 	%fd108, 0d0000000000000000, %fd101, %p5;
	setp.geu.f32 	%p6, %f1, 0f40874800;
	@%p6 bra 	$L__BB5_7;
	shr.u32 	%r36, %r13, 31;
	add.s32 	%r37, %r13, %r36;
	shr.s32 	%r38, %r37, 1;
	shl.b32 	%r39, %r38, 20;
	add.s32 	%r40, %r15, %r39;
	mov.b64 	%fd102, {%r14, %r40};
	sub.s32 	%r41, %r13, %r38;
	shl.b32 	%r42, %r41, 20;
	add.s32 	%r43, %r42, 1072693248;
	mov.b32 	%r44, 0;
	mov.b64 	%fd103, {%r44, %r43};
	mul.f64 	%fd108, %fd103, %fd102;
$L__BB5_7:
	abs.f64 	%fd104, %fd108;
	setp.eq.f64 	%p7, %fd104, 0d7FF0000000000000;
	fma.rn.f64 	%fd105, %fd108, %fd5, %fd108;
	selp.f64 	%fd106, %fd108, %fd105, %p7;
	st.param.f64 	[func_retval0], %fd106;
	ret;

}


// ===== COMPILED SASS (sm_100) =====

	.target	sm_100

	.elftype	@"ET_EXEC"


//--------------------- .note.nv.tkinfo           --------------------------
	.section	.note.nv.tkinfo,"",@"SHT_NOTE"
	.sectionflags	@"SHF_NOTE_NV_TKINFO"
	.tkinfo
        /*0018*/ 	.word	0x00000002
        /*0030*/ 	.string	""
        /*0030*/ 	.string	"ptxas"
        /*0030*/ 	.string	"Cuda compilation tools, release 13.0, V13.0.88"
        /*0030*/ 	.string	"Build cuda_13.0.r13.0/compiler.36424714_0"
        /*0030*/ 	.string	"-arch sm_100 -m 64 "



//--------------------- .note.nv.cuinfo           --------------------------
	.section	.note.nv.cuinfo,"",@"SHT_NOTE"
	.sectionflags	@"SHF_NOTE_NV_CUINFO"
        /*0018*/ 	.short	0x0002
        /*001a*/ 	.short	0x0064
        /*001c*/ 	.short	0x0082
	.zero		2


//--------------------- .nv.info                  --------------------------
	.section	.nv.info,"",@"SHT_CUDA_INFO"
	.align	4


	//----- nvinfo : EIATTR_REGCOUNT
	.align		4
        /*0000*/ 	.byte	0x04, 0x2f
        /*0002*/ 	.short	(.L_10 - .L_9)
	.align		4
.L_9:
        /*0004*/ 	.word	index@(_Z16init_rand_kernelP17curandStateXORWOW)
        /*0008*/ 	.word	0x0000001f


	//----- nvinfo : EIATTR_FRAME_SIZE
	.align		4
.L_10:
        /*000c*/ 	.byte	0x04, 0x11
        /*000e*/ 	.short	(.L_12 - .L_11)
	.align		4
.L_11:
        /*0010*/ 	.word	index@(_Z16init_rand_kernelP17curandStateXORWOW)
        /*0014*/ 	.word	0x00000000


	//----- nvinfo : EIATTR_REGCOUNT
	.align		4
.L_12:
        /*0018*/ 	.byte	0x04, 0x2f
        /*001a*/ 	.short	(.L_14 - .L_13)
	.align		4
.L_13:
        /*001c*/ 	.word	index@(_Z17initialize_kerneliPfS_S_P17curandStateXORWOWS_i)
        /*0020*/ 	.word	0x00000020


	//----- nvinfo : EIATTR_FRAME_SIZE
	.align		4
.L_14:
        /*0024*/ 	.byte	0x04, 0x11
        /*0026*/ 	.short	(.L_16 - .L_15)
	.align		4
.L_15:
        /*0028*/ 	.word	index@(_Z17initialize_kerneliPfS_S_P17curandStateXORWOWS_i)
        /*002c*/ 	.word	0x00000000


	//----- nvinfo : EIATTR_REGCOUNT
	.align		4
.L_16:
        /*0030*/ 	.byte	0x04, 0x2f
        /*0032*/ 	.short	(.L_18 - .L_17)
	.align		4
.L_17:
        /*0034*/ 	.word	index@(_Z22calculateAccels_kerneliPfS_S_f)
        /*0038*/ 	.word	0x00000028


	//----- nvinfo : EIATTR_FRAME_SIZE
	.align		4
.L_18:
        /*003c*/ 	.byte	0x04, 0x11
        /*003e*/ 	.short	(.L_20 - .L_19)
	.align		4
.L_19:
        /*0040*/ 	.word	index@($_Z22calculateAccels_kerneliPfS_S_f$__internal_accurate_pow)
        /*0044*/ 	.word	0x00000000


	//----- nvinfo : EIATTR_FRAME_SIZE
	.align		4
.L_20:
        /*0048*/ 	.byte	0x04, 0x11
        /*004a*/ 	.short	(.L_22 - .L_21)
	.align		4
.L_21:
        /*004c*/ 	.word	index@($__internal_1_$__cuda_sm3x_div_rn_noftz_f32_slowpath)
        /*0050*/ 	.word	0x00000000


	//----- nvinfo : EIATTR_FRAME_SIZE
	.align		4
.L_22:
        /*0054*/ 	.byte	0x04, 0x11
        /*0056*/ 	.short	(.L_24 - .L_23)
	.align		4
.L_23:
        /*0058*/ 	.word	index@($__internal_0_$__cuda_sm20_dsqrt_rn_f64_mediumpath_v1)
        /*005c*/ 	.word	0x00000000


	//----- nvinfo : EIATTR_FRAME_SIZE
	.align		4
.L_24:
        /*0060*/ 	.byte	0x04, 0x11
        /*0062*/ 	.short	(.L_26 - .L_25)
	.align		4
.L_25:
        /*0064*/ 	.word	index@(_Z22calculateAccels_kerneliPfS_S_f)
        /*0068*/ 	.word	0x00000000


	//----- nvinfo : EIATTR_REGCOUNT
	.align		4
.L_26:
        /*006c*/ 	.byte	0x04, 0x2f
        /*006e*/ 	.short	(.L_28 - .L_27)
	.align		4
.L_27:
        /*0070*/ 	.word	index@(_Z17calculate1_kerneliPfS_S_S_fii)
        /*0074*/ 	.word	0x00000019


	//----- nvinfo : EIATTR_FRAME_SIZE
	.align		4
.L_28:
        /*0078*/ 	.byte	0x04, 0x11
        /*007a*/ 	.short	(.L_30 - .L_29)
	.align		4
.L_29:
        /*007c*/ 	.word	index@(_Z17calculate1_kerneliPfS_S_S_fii)
        /*0080*/ 	.word	0x00000000


	//----- nvinfo : EIATTR_REGCOUNT
	.align		4
.L_30:
        /*0084*/ 	.byte	0x04, 0x2f
        /*0086*/ 	.short	(.L_32 - .L_31)
	.align		4
.L_31:
        /*0088*/ 	.word	index@(_Z17calculate2_kerneliPfS_S_f)
        /*008c*/ 	.word	0x0000000e


	//----- nvinfo : EIATTR_FRAME_SIZE
	.align		4
.L_32:
        /*0090*/ 	.byte	0x04, 0x11
        /*0092*/ 	.short	(.L_34 - .L_33)
	.align		4
.L_33:
        /*0094*/ 	.word	index@(_Z17calculate2_kerneliPfS_S_f)
        /*0098*/ 	.word	0x00000000


	//----- nvinfo : EIATTR_MIN_STACK_SIZE
	.align		4
.L_34:
        /*009c*/ 	.byte	0x04, 0x12
        /*009e*/ 	.short	(.L_36 - .L_35)
	.align		4
.L_35:
        /*00a0*/ 	.word	index@(_Z17calculate2_kerneliPfS_S_f)
        /*00a4*/ 	.word	0x00000000


	//----- nvinfo : EIATTR_MIN_STACK_SIZE
	.align		4
.L_36:
        /*00a8*/ 	.byte	0x04, 0x12
        /*00aa*/ 	.short	(.L_38 - .L_37)
	.align		4
.L_37:
        /*00ac*/ 	.word	index@(_Z17calculate1_kerneliPfS_S_S_fii)
        /*00b0*/ 	.word	0x00000000


	//----- nvinfo : EIATTR_MIN_STACK_SIZE
	.align		4
.L_38:
        /*00b4*/ 	.byte	0x04, 0x12
        /*00b6*/ 	.short	(.L_40 - .L_39)
	.align		4
.L_39:
        /*00b8*/ 	.word	index@(_Z22calculateAccels_kerneliPfS_S_f)
        /*00bc*/ 	.word	0x00000000


	//----- nvinfo : EIATTR_MIN_STACK_SIZE
	.align		4
.L_40:
        /*00c0*/ 	.byte	0x04, 0x12
        /*00c2*/ 	.short	(.L_42 - .L_41)
	.align		4
.L_41:
        /*00c4*/ 	.word	index@(_Z17initialize_kerneliPfS_S_P17curandStateXORWOWS_i)
        /*00c8*/ 	.word	0x00000000


	//----- nvinfo : EIATTR_MIN_STACK_SIZE
	.align		4
.L_42:
        /*00cc*/ 	.byte	0x04, 0x12
        /*00ce*/ 	.short	(.L_44 - .L_43)
	.align		4
.L_43:
        /*00d0*/ 	.word	index@(_Z16init_rand_kernelP17curandStateXORWOW)
        /*00d4*/ 	.word	0x00000000
.L_44:


//--------------------- .nv.compat                --------------------------
	.section	.nv.compat,"",@"SHT_CUDA_COMPAT_INFO"
	.align	4
        /*0000*/ 	.byte	0x02, 0x09, 0x00, 0x00, 0x02, 0x02, 0x01, 0x00, 0x02, 0x05, 0x05, 0x00, 0x03, 0x07, 0x01, 0x01
        /*0010*/ 	.byte	0x02, 0x03, 0x00, 0x00, 0x02, 0x06, 0x01, 0x00, 0x04, 0x0b, 0x08, 0x00, 0x01, 0x00, 0x00, 0x00
        /*0020*/ 	.byte	0x00, 0x00, 0x00, 0x00


//--------------------- .nv.info._Z17calculate2_kerneliPfS_S_f --------------------------
	.section	.nv.info._Z17calculate2_kerneliPfS_S_f,"",@"SHT_CUDA_INFO"
	.sectionflags	@""
	.align	4


	//----- nvinfo : EIATTR_CUDA_API_VERSION
	.align		4
        /*0000*/ 	.byte	0x04, 0x37
        /*0002*/ 	.short	(.L_46 - .L_45)
.L_45:
        /*0004*/ 	.word	0x00000082


	//----- nvinfo : EIATTR_KPARAM_INFO
	.align		4
.L_46:
        /*0008*/ 	.byte	0x04, 0x17
        /*000a*/ 	.short	(.L_48 - .L_47)
.L_47:
        /*000c*/ 	.word	0x00000000
        /*0010*/ 	.short	0x0004
        /*0012*/ 	.short	0x0020
        /*0014*/ 	.byte	0x00, 0xf0, 0x11, 0x00


	//----- nvinfo : EIATTR_KPARAM_INFO
	.align		4
.L_48:
        /*0018*/ 	.byte	0x04, 0x17
        /*001a*/ 	.short	(.L_50 - .L_49)
.L_49:
        /*001c*/ 	.word	0x00000000
        /*0020*/ 	.short	0x0003
        /*0022*/ 	.short	0x0018
        /*0024*/ 	.byte	0x00, 0xf5, 0x21, 0x00


	//----- nvinfo : EIATTR_KPARAM_INFO
	.align		4
.L_50:
        /*0028*/ 	.byte	0x04, 0x17
        /*002a*/ 	.short	(.L_52 - .L_51)
.L_51:
        /*002c*/ 	.word	0x00000000
        /*0030*/ 	.short	0x0002
        /*0032*/ 	.short	0x0010
        /*0034*/ 	.byte	0x00, 0xf5, 0x21, 0x00


	//----- nvinfo : EIATTR_KPARAM_INFO
	.align		4
.L_52:
        /*0038*/ 	.byte	0x04, 0x17
        /*003a*/ 	.short	(.L_54 - .L_53)
.L_53:
        /*003c*/ 	.word	0x00000000
        /*0040*/ 	.short	0x0001
        /*0042*/ 	.short	0x0008
        /*0044*/ 	.byte	0x00, 0xf5, 0x21, 0x00


	//----- nvinfo : EIATTR_KPARAM_INFO
	.align		4
.L_54:
        /*0048*/ 	.byte	0x04, 0x17
        /*004a*/ 	.short	(.L_56 - .L_55)
.L_55:
        /*004c*/ 	.word	0x00000000
        /*0050*/ 	.short	0x0000
        /*0052*/ 	.short	0x0000
        /*0054*/ 	.byte	0x00, 0xf0, 0x11, 0x00


	//----- nvinfo : EIATTR_SPARSE_MMA_MASK
	.align		4
.L_56:
        /*0058*/ 	.byte	0x03, 0x50
        /*005a*/ 	.short	0x0000


	//----- nvinfo : EIATTR_MAXREG_COUNT
	.align		4
        /*005c*/ 	.byte	0x03, 0x1b
        /*005e*/ 	.short	0x00ff


	//----- nvinfo : EIATTR_MERCURY_ISA_VERSION
	.align		4
        /*0060*/ 	.byte	0x03, 0x5f
        /*0062*/ 	.short	0x0101


	//----- nvinfo : EIATTR_VRC_CTA_INIT_COUNT
	.align		4
        /*0064*/ 	.byte	0x02, 0x4a
	.zero		1
	.zero		1


	//----- nvinfo : EIATTR_EXIT_INSTR_OFFSETS
	.align		4
        /*0068*/ 	.byte	0x04, 0x1c
        /*006a*/ 	.short	(.L_58 - .L_57)


	//   ....[0]....
.L_57:
        /*006c*/ 	.word	0x00000190


	//----- nvinfo : EIATTR_CBANK_PARAM_SIZE
	.align		4
.L_58:
        /*0070*/ 	.byte	0x03, 0x19
        /*0072*/ 	.short	0x0024


	//----- nvinfo : EIATTR_PARAM_CBANK
	.align		4
        /*0074*/ 	.byte	0x04, 0x0a
        /*0076*/ 	.short	(.L_60 - .L_59)
	.align		4
.L_59:
        /*0078*/ 	.word	index@(.nv.constant0._Z17calculate2_kerneliPfS_S_f)
        /*007c*/ 	.short	0x0380
        /*007e*/ 	.short	0x0024


	//----- nvinfo : EIATTR_SW_WAR
	.align		4
.L_60:
        /*0080*/ 	.byte	0x04, 0x36
        /*0082*/ 	.short	(.L_62 - .L_61)
.L_61:
        /*0084*/ 	.word	0x00000008
.L_62:


//--------------------- .nv.info._Z17calculate1_kerneliPfS_S_S_fii --------------------------
	.section	.nv.info._Z17calculate1_kerneliPfS_S_S_fii,"",@"SHT_CUDA_INFO"
	.sectionflags	@""
	.align	4


	//----- nvinfo : EIATTR_CUDA_API_VERSION
	.align		4
        /*0000*/ 	.byte	0x04, 0x37
        /*0002*/ 	.short	(.L_64 - .L_63)
.L_63:
        /*0004*/ 	.word	0x00000082


	//----- nvinfo : EIATTR_KPARAM_INFO
	.align		4
.L_64:
        /*0008*/ 	.byte	0x04, 0x17
        /*000a*/ 	.short	(.L_66 - .L_65)
.L_65:
        /*000c*/ 	.word	0x00000000
        /*0010*/ 	.short	0x0007
        /*0012*/ 	.short	0x0030
        /*0014*/ 	.byte	0x00, 0xf0, 0x11, 0x00


	//----- nvinfo : EIATTR_KPARAM_INFO
	.align		4
.L_66:
        /*0018*/ 	.byte	0x04, 0x17
        /*001a*/ 	.short	(.L_68 - .L_67)
.L_67:
        /*001c*/ 	.word	0x00000000
        /*0020*/ 	.short	0x0006
        /*0022*/ 	.short	0x002c
        /*0024*/ 	.byte	0x00, 0xf0, 0x11, 0x00


	//----- nvinfo : EIATTR_KPARAM_INFO
	.align		4
.L_68:
        /*0028*/ 	.byte	0x04, 0x17
        /*002a*/ 	.short	(.L_70 - .L_69)
.L_69:
        /*002c*/ 	.word	0x00000000
        /*0030*/ 	.short	0x0005
        /*0032*/ 	.short	0x0028
        /*0034*/ 	.byte	0x00, 0xf0, 0x11, 0x00


	//----- nvinfo : EIATTR_KPARAM_INFO
	.align		4
.L_70:
        /*0038*/ 	.byte	0x04, 0x17
        /*003a*/ 	.short	(.L_72 - .L_71)
.L_71:
        /*003c*/ 	.word	0x00000000
        /*0040*/ 	.short	0x0004
        /*0042*/ 	.short	0x0020
        /*0044*/ 	.byte	0x00, 0xf5, 0x21, 0x00


	//----- nvinfo : EIATTR_KPARAM_INFO
	.align		4
.L_72:
        /*0048*/ 	.byte	0x04, 0x17
        /*004a*/ 	.short	(.L_74 - .L_73)
.L_73:
        /*004c*/ 	.word	0x00000000
        /*0050*/ 	.short	0x0003
        /*0052*/ 	.short	0x0018
        /*0054*/ 	.byte	0x00, 0xf5, 0x21, 0x00


	//----- nvinfo : EIATTR_KPARAM_INFO
	.align		4
.L_74:
        /*0058*/ 	.byte	0x04, 0x17
        /*005a*/ 	.short	(.L_76 - .L_75)
.L_75:
        /*005c*/ 	.word	0x00000000
        /*0060*/ 	.short	0x0002
        /*0062*/ 	.short	0x0010
        /*0064*/ 	.byte	0x00, 0xf5, 0x21, 0x00


	//----- nvinfo : EIATTR_KPARAM_INFO
	.align		4
.L_76:
        /*0068*/ 	.byte	0x04, 0x17
        /*006a*/ 	.short	(.L_78 - .L_77)
.L_77:
        /*006c*/ 	.word	0x00000000
        /*0070*/ 	.short	0x0001
        /*0072*/ 	.short	0x0008
        /*0074*/ 	.byte	0x00, 0xf5, 0x21, 0x00


	//----- nvinfo : EIATTR_KPARAM_INFO
	.align		4
.L_78:
        /*0078*/ 	.byte	0x04, 0x17
        /*007a*/ 	.short	(.L_80 - .L_79)
.L_79:
        /*007c*/ 	.word	0x00000000
        /*0080*/ 	.short	0x0000
        /*0082*/ 	.short	0x0000
        /*0084*/ 	.byte	0x00, 0xf0, 0x11, 0x00


	//----- nvinfo : EIATTR_SPARSE_MMA_MASK
	.align		4
.L_80:
        /*0088*/ 	.byte	0x03, 0x50
        /*008a*/ 	.short	0x0000


	//----- nvinfo : EIATTR_MAXREG_COUNT
	.align		4
        /*008c*/ 	.byte	0x03, 0x1b
        /*008e*/ 	.short	0x00ff


	//----- nvinfo : EIATTR_MERCURY_ISA_VERSION
	.align		4
        /*0090*/ 	.byte	0x03, 0x5f
        /*0092*/ 	.short	0x0101


	//----- nvinfo : EIATTR_VRC_CTA_INIT_COUNT
	.align		4
        /*0094*/ 	.byte	0x02, 0x4a
	.zero		1
	.zero		1


	//----- nvinfo : EIATTR_EXIT_INSTR_OFFSETS
	.align		4
        /*0098*/ 	.byte	0x04, 0x1c
        /*009a*/ 	.short	(.L_82 - .L_81)


	//   ....[0]....
.L_81:
        /*009c*/ 	.word	0x000003a0


	//----- nvinfo : EIATTR_CBANK_PARAM_SIZE
	.align		4
.L_82:
        /*00a0*/ 	.byte	0x03, 0x19
        /*00a2*/ 	.short	0x0034


	//----- nvinfo : EIATTR_PARAM_CBANK
	.align		4
        /*00a4*/ 	.byte	0x04, 0x0a
        /*00a6*/ 	.short	(.L_84 - .L_83)
	.align		4
.L_83:
        /*00a8*/ 	.word	index@(.nv.constant0._Z17calculate1_kerneliPfS_S_S_fii)
        /*00ac*/ 	.short	0x0380
        /*00ae*/ 	.short	0x0034


	//----- nvinfo : EIATTR_SW_WAR
	.align		4
.L_84:
        /*00b0*/ 	.byte	0x04, 0x36
        /*00b2*/ 	.short	(.L_86 - .L_85)
.L_85:
        /*00b4*/ 	.word	0x00000008
.L_86:


//--------------------- .nv.info._Z22calculateAccels_kerneliPfS_S_f --------------------------
	.section	.nv.info._Z22calculateAccels_kerneliPfS_S_f,"",@"SHT_CUDA_INFO"
	.sectionflags	@""
	.align	4


	//----- nvinfo : EIATTR_CUDA_API_VERSION
	.align		4
        /*0000*/ 	.byte	0x04, 0x37
        /*0002*/ 	.short	(.L_88 - .L_87)
.L_87:
        /*0004*/ 	.word	0x00000082


	//----- nvinfo : EIATTR_KPARAM_INFO
	.align		4
.L_88:
        /*0008*/ 	.byte	0x04, 0x17
        /*000a*/ 	.short	(.L_90 - .L_89)
.L_89:
        /*000c*/ 	.word	0x00000000
        /*0010*/ 	.short	0x0004
        /*0012*/ 	.short	0x0020
        /*0014*/ 	.byte	0x00, 0xf0, 0x11, 0x00


	//----- nvinfo : EIATTR_KPARAM_INFO
	.align		4
.L_90:
        /*0018*/ 	.byte	0x04, 0x17
        /*001a*/ 	.short	(.L_92 - .L_91)
.L_91:
        /*001c*/ 	.word	0x00000000
        /*0020*/ 	.short	0x0003
        /*0022*/ 	.short	0x0018
        /*0024*/ 	.byte	0x00, 0xf5, 0x21, 0x00


	//----- nvinfo : EIATTR_KPARAM_INFO
	.align		4
.L_92:
        /*0028*/ 	.byte	0x04, 0x17
        /*002a*/ 	.short	(.L_94 - .L_93)
.L_93:
        /*002c*/ 	.word	0x00000000
        /*0030*/ 	.short	0x0002
        /*0032*/ 	.short	0x0010
        /*0034*/ 	.byte	0x00, 0xf5, 0x21, 0x00


	//----- nvinfo : EIATTR_KPARAM_INFO
	.align		4
.L_94:
        /*0038*/ 	.byte	0x04, 0x17
        /*003a*/ 	.short	(.L_96 - .L_95)
.L_95:
        /*003c*/ 	.word	0x00000000
        /*0040*/ 	.short	0x0001
        /*0042*/ 	.short	0x0008
        /*0044*/ 	.byte	0x00, 0xf5, 0x21, 0x00


	//----- nvinfo : EIATTR_KPARAM_INFO
	.align		4
.L_96:
        /*0048*/ 	.byte	0x04, 0x17
        /*004a*/ 	.short	(.L_98 - .L_97)
.L_97:
        /*004c*/ 	.word	0x00000000
        /*0050*/ 	.short	0x0000
        /*0052*/ 	.short	0x0000
        /*0054*/ 	.byte	0x00, 0xf0, 0x11, 0x00


	//----- nvinfo : EIATTR_SPARSE_MMA_MASK
	.align		4
.L_98:
        /*0058*/ 	.byte	0x03, 0x50
        /*005a*/ 	.short	0x0000


	//----- nvinfo : EIATTR_MAXREG_COUNT
	.align		4
        /*005c*/ 	.byte	0x03, 0x1b
        /*005e*/ 	.short	0x00ff


	//----- nvinfo : EIATTR_MERCURY_ISA_VERSION
	.align		4
        /*0060*/ 	.byte	0x03, 0x5f
        /*0062*/ 	.short	0x0101


	//----- nvinfo : EIATTR_VRC_CTA_INIT_COUNT
	.align		4
        /*0064*/ 	.byte	0x02, 0x4a
	.zero		1
	.zero		1


	//----- nvinfo : EIATTR_EXIT_INSTR_OFFSETS
	.align		4
        /*0068*/ 	.byte	0x04, 0x1c
        /*006a*/ 	.short	(.L_100 - .L_99)


	//   ....[0]....
.L_99:
        /*006c*/ 	.word	0x00000ef0


	//----- nvinfo : EIATTR_CRS_STACK_SIZE
	.align		4
.L_100:
        /*0070*/ 	.byte	0x04, 0x1e
        /*0072*/ 	.short	(.L_102 - .L_101)
.L_101:
        /*0074*/ 	.word	0x00000000


	//----- nvinfo : EIATTR_CBANK_PARAM_SIZE
	.align		4
.L_102:
        /*0078*/ 	.byte	0x03, 0x19
        /*007a*/ 	.short	0x0024


	//----- nvinfo : EIATTR_PARAM_CBANK
	.align		4
        /*007c*/ 	.byte	0x04, 0x0a
        /*007e*/ 	.short	(.L_104 - .L_103)
	.align		4
.L_103:
        /*0080*/ 	.word	index@(.nv.constant0._Z22calculateAccels_kerneliPfS_S_f)
        /*0084*/ 	.short	0x0380
        /*0086*/ 	.short	0x0024


	//----- nvinfo : EIATTR_SW_WAR
	.align		4
.L_104:
        /*0088*/ 	.byte	0x04, 0x36
        /*008a*/ 	.short	(.L_106 - .L_105)
.L_105:
        /*008c*/ 	.word	0x00000008
.L_106:


//--------------------- .nv.info._Z17initialize_kerneliPfS_S_P17curandStateXORWOWS_i --------------------------
	.section	.nv.info._Z17initialize_kerneliPfS_S_P17curandStateXORWOWS_i,"",@"SHT_CUDA_INFO"
	.sectionflags	@""
	.align	4


	//----- nvinfo : EIATTR_CUDA_API_VERSION
	.align		4
        /*0000*/ 	.byte	0x04, 0x37
        /*0002*/ 	.short	(.L_108 - .L_107)
.L_107:
        /*0004*/ 	.word	0x00000082


	//----- nvinfo : EIATTR_KPARAM_INFO
	.align		4
.L_108:
        /*0008*/ 	.byte	0x04, 0x17
        /*000a*/ 	.short	(.L_110 - .L_109)
.L_109:
        /*000c*/ 	.word	0x00000000
        /*0010*/ 	.short	0x0006
        /*0012*/ 	.short	0x0030
        /*0014*/ 	.byte	0x00, 0xf0, 0x11, 0x00


	//----- nvinfo : EIATTR_KPARAM_INFO
	.align		4
.L_110:
        /*0018*/ 	.byte	0x04, 0x17
        /*001a*/ 	.short	(.L_112 - .L_111)
.L_111:
        /*001c*/ 	.word	0x00000000
        /*0020*/ 	.short	0x0005
        /*0022*/ 	.short	0x0028
        /*0024*/ 	.byte	0x00, 0xf5, 0x21, 0x00


	//----- nvinfo : EIATTR_KPARAM_INFO
	.align		4
.L_112:
        /*0028*/ 	.byte	0x04, 0x17
        /*002a*/ 	.short	(.L_114 - .L_113)
.L_113:
        /*002c*/ 	.word	0x00000000
        /*0030*/ 	.short	0x0004
        /*0032*/ 	.short	0x0020
        /*0034*/ 	.byte	0x00, 0xf5, 0x21, 0x00


	//----- nvinfo : EIATTR_KPARAM_INFO
	.align		4
.L_114:
        /*0038*/ 	.byte	0x04, 0x17
        /*003a*/ 	.short	(.L_116 - .L_115)
.L_115:
        /*003c*/ 	.word	0x00000000
        /*0040*/ 	.short	0x0003
        /*0042*/ 	.short	0x0018
        /*0044*/ 	.byte	0x00, 0xf5, 0x21, 0x00


	//----- nvinfo : EIATTR_KPARAM_INFO
	.align		4
.L_116:
        /*0048*/ 	.byte	0x04, 0x17
        /*004a*/ 	.short	(.L_118 - .L_117)
.L_117:
        /*004c*/ 	.word	0x00000000
        /*0050*/ 	.short	0x0002
        /*0052*/ 	.short	0x0010
        /*0054*/ 	.byte	0x00, 0xf5, 0x21, 0x00


	//----- nvinfo : EIATTR_KPARAM_INFO
	.align		4
.L_118:
        /*0058*/ 	.byte	0x04, 0x17
        /*005a*/ 	.short	(.L_120 - .L_119)
.L_119:
        /*005c*/ 	.word	0x00000000
        /*0060*/ 	.short	0x0001
        /*0062*/ 	.short	0x0008
        /*0064*/ 	.byte	0x00, 0xf5, 0x21, 0x00


	//----- nvinfo : EIATTR_KPARAM_INFO
	.align		4
.L_120:
        /*0068*/ 	.byte	0x04, 0x17
        /*006a*/ 	.short	(.L_122 - .L_121)
.L_121:
        /*006c*/ 	.word	0x00000000
        /*0070*/ 	.short	0x0000
        /*0072*/ 	.short	0x0000
        /*0074*/ 	.byte	0x00, 0xf0, 0x11, 0x00


	//----- nvinfo : EIATTR_SPARSE_MMA_MASK
	.align		4
.L_122:
        /*0078*/ 	.byte	0x03, 0x50
        /*007a*/ 	.short	0x0000


	//----- nvinfo : EIATTR_MAXREG_COUNT
	.align		4
        /*007c*/ 	.byte	0x03, 0x1b
        /*007e*/ 	.short	0x00ff


	//----- nvinfo : EIATTR_MERCURY_ISA_VERSION
	.align		4
        /*0080*/ 	.byte	0x03, 0x5f
        /*0082*/ 	.short	0x0101


	//----- nvinfo : EIATTR_VRC_CTA_INIT_COUNT
	.align		4
        /*0084*/ 	.byte	0x02, 0x4a
	.zero		1
	.zero		1


	//----- nvinfo : EIATTR_EXIT_INSTR_OFFSETS
	.align		4
        /*0088*/ 	.byte	0x04, 0x1c
        /*008a*/ 	.short	(.L_124 - .L_123)


	//   ....[0]....
.L_123:
        /*008c*/ 	.word	0x00000030


	//   ....[1]....
        /*0090*/ 	.word	0x00000df0


	//----- nvinfo : EIATTR_CBANK_PARAM_SIZE
	.align		4
.L_124:
        /*0094*/ 	.byte	0x03, 0x19
        /*0096*/ 	.short	0x0034


	//----- nvinfo : EIATTR_PARAM_CBANK
	.align		4
        /*0098*/ 	.byte	0x04, 0x0a
        /*009a*/ 	.short	(.L_126 - .L_125)
	.align		4
.L_125:
        /*009c*/ 	.word	index@(.nv.constant0._Z17initialize_kerneliPfS_S_P17curandStateXORWOWS_i)
        /*00a0*/ 	.short	0x0380
        /*00a2*/ 	.short	0x0034


	//----- nvinfo : EIATTR_SW_WAR
	.align		4
.L_126:
        /*00a4*/ 	.byte	0x04, 0x36
        /*00a6*/ 	.short	(.L_128 - .L_127)
.L_127:
        /*00a8*/ 	.word	0x00000008
.L_128:


//--------------------- .nv.info._Z16init_rand_kernelP17curandStateXORWOW --------------------------
	.section	.nv.info._Z16init_rand_kernelP17curandStateXORWOW,"",@"SHT_CUDA_INFO"
	.sectionflags	@""
	.align	4


	//----- nvinfo : EIATTR_CUDA_API_VERSION
	.align		4
        /*0000*/ 	.byte	0x04, 0x37
        /*0002*/ 	.short	(.L_130 - .L_129)
.L_129:
        /*0004*/ 	.word	0x00000082


	//----- nvinfo : EIATTR_KPARAM_INFO
	.align		4
.L_130:
        /*0008*/ 	.byte	0x04, 0x17
        /*000a*/ 	.short	(.L_132 - .L_131)
.L_131:
        /*000c*/ 	.word	0x00000000
        /*0010*/ 	.short	0x0000
        /*0012*/ 	.short	0x0000
        /*0014*/ 	.byte	0x00, 0xf5, 0x21, 0x00


	//----- nvinfo : EIATTR_SPARSE_MMA_MASK
	.align		4
.L_132:
        /*0018*/ 	.byte	0x03, 0x50
        /*001a*/ 	.short	0x0000


	//----- nvinfo : EIATTR_MAXREG_COUNT
	.align		4
        /*001c*/ 	.byte	0x03, 0x1b
        /*001e*/ 	.short	0x00ff


	//----- nvinfo : EIATTR_MERCURY_ISA_VERSION
	.align		4
        /*0020*/ 	.byte	0x03, 0x5f
        /*0022*/ 	.short	0x0101


	//----- nvinfo : EIATTR_VRC_CTA_INIT_COUNT
	.align		4
        /*0024*/ 	.byte	0x02, 0x4a
	.zero		1
	.zero		1


	//----- nvinfo : EIATTR_EXIT_INSTR_OFFSETS
	.align		4
        /*0028*/ 	.byte	0x04, 0x1c
        /*002a*/ 	.short	(.L_134 - .L_133)


	//   ....[0]....
.L_133:
        /*002c*/ 	.word	0x00000e80


	//----- nvinfo : EIATTR_CRS_STACK_SIZE
	.align		4
.L_134:
        /*0030*/ 	.byte	0x04, 0x1e
        /*0032*/ 	.short	(.L_136 - .L_135)
.L_135:
        /*0034*/ 	.word	0x00000000


	//----- nvinfo : EIATTR_CBANK_PARAM_SIZE
	.align		4
.L_136:
        /*0038*/ 	.byte	0x03, 0x19
        /*003a*/ 	.short	0x0008


	//----- nvinfo : EIATTR_PARAM_CBANK
	.align		4
        /*003c*/ 	.byte	0x04, 0x0a
        /*003e*/ 	.short	(.L_138 - .L_137)
	.align		4
.L_137:
        /*0040*/ 	.word	index@(.nv.constant0._Z16init_rand_kernelP17curandStateXORWOW)
        /*0044*/ 	.short	0x0380
        /*0046*/ 	.short	0x0008


	//----- nvinfo : EIATTR_SW_WAR
	.align		4
.L_138:
        /*0048*/ 	.byte	0x04, 0x36
        /*004a*/ 	.short	(.L_140 - .L_139)
.L_139:
        /*004c*/ 	.word	0x00000008
.L_140:


//--------------------- .nv.callgraph             --------------------------
	.section	.nv.callgraph,"",@"SHT_CUDA_CALLGRAPH"
	.align	4
	.sectionentsize	8
	.align		4
        /*0000*/ 	.word	0x00000000
	.align		4
        /*0004*/ 	.word	0xffffffff
	.align		4
        /*0008*/ 	.word	0x00000000
	.align		4
        /*000c*/ 	.word	0xfffffffe
	.align		4
        /*0010*/ 	.word	0x00000000
	.align		4
        /*0014*/ 	.word	0xfffffffd
	.align		4
        /*0018*/ 	.word	0x00000000
	.align		4
        /*001c*/ 	.word	0xfffffffc


//--------------------- .nv.constant4             --------------------------
	.section	.nv.constant4,"a",@progbits
	.align	8
	.align		8
.nv.constant4:
        /*0000*/ 	.dword	precalc_xorwow_matrix
	.align		8
        /*0008*/ 	.dword	precalc_xorwow_offset_matrix
	.align		8
        /*0010*/ 	.dword	mrg32k3aM1
	.align		8
        /*0018*/ 	.dword	mrg32k3aM2
	.align		8
        /*0020*/ 	.dword	mrg32k3aM1SubSeq
	.align		8
        /*0028*/ 	.dword	mrg32k3aM2SubSeq
	.align		8
        /*0030*/ 	.dword	mrg32k3aM1Seq
	.align		8
        /*0038*/ 	.dword	mrg32k3aM2Seq


//--------------------- .nv.constant3             --------------------------
	.section	.nv.constant3,"a",@progbits
	.align	8
.nv.constant3:
	.type		__cr_lgamma_table,@object
	.size		__cr_lgamma_table,(.L_8 - __cr_lgamma_table)
__cr_lgamma_table:
        /*0000*/ 	.byte	0x00, 0x00, 0x00, 0x00, 0x00, 0x00, 0x00, 0x00, 0x00, 0x00, 0x00, 0x00, 0x00, 0x00, 0x00, 0x00
        /*0010*/ 	.byte	0xef, 0x39, 0xfa, 0xfe, 0x42, 0x2e, 0xe6, 0x3f, 0x02, 0x20, 0x2a, 0xfa, 0x0b, 0xab, 0xfc, 0x3f
        /*0020*/ 	.byte	0xf9, 0x2c, 0x92, 0x7c, 0xa7, 0x6c, 0x09, 0x40, 0xc9, 0x79, 0x44, 0x3c, 0x64, 0x26, 0x13, 0x40
        /*0030*/ 	.byte	0xca, 0x01, 0xcf, 0x3a, 0x27, 0x51, 0x1a, 0x40, 0x30, 0xcc, 0x2d, 0xf3, 0xe1, 0x0c, 0x21, 0x40
        /*0040*/ 	.byte	0x0d, 0xb7, 0xfc, 0x82, 0x8e, 0x35, 0x25, 0x40
.L_8:


//--------------------- .text._Z17calculate2_kerneliPfS_S_f --------------------------
	.section	.text._Z17calculate2_kerneliPfS_S_f,"ax",@progbits
	.align	128
        .global         _Z17calculate2_kerneliPfS_S_f
        .type           _Z17calculate2_kerneliPfS_S_f,@function
        .size           _Z17calculate2_kerneliPfS_S_f,(.L_x_58 - _Z17calculate2_kerneliPfS_S_f)
        .other          _Z17calculate2_kerneliPfS_S_f,@"STO_CUDA_ENTRY STV_DEFAULT"
_Z17calculate2_kerneliPfS_S_f:
.text._Z17calculate2_kerneliPfS_S_f:
[----:B------:R-:W-:Y:S01]  /*0000*/  LDC R1, c[0x0][0x37c] ;  /* 0x0000df00ff017b82 */ /* 0x000fe20000000800 */
[----:B------:R-:W0:Y:S07]  /*0010*/  S2R R0, SR_TID.X ;  /* 0x0000000000007919 */ /* 0x000e2e0000002100 */
[----:B------:R-:W0:Y:S01]  /*0020*/  S2UR UR6, SR_CTAID.X ;  /* 0x00000000000679c3 */ /* 0x000e220000002500 */
[----:B------:R-:W1:Y:S07]  /*0030*/  LDCU.64 UR4, c[0x0][0x358] ;  /* 0x00006b00ff0477ac */ /* 0x000e6e0008000a00 */
[----:B------:R-:W0:Y:S08]  /*0040*/  LDC R7, c[0x0][0x360] ;  /* 0x0000d800ff077b82 */ /* 0x000e300000000800 */
[----:B------:R-:W2:Y:S08]  /*0050*/  LDC.64 R2, c[0x0][0x390] ;  /* 0x0000e400ff027b82 */ /* 0x000eb00000000a00 */
[----:B------:R-:W3:Y:S01]  /*0060*/  LDC.64 R4, c[0x0][0x398] ;  /* 0x0000e600ff047b82 */ /* 0x000ee20000000a00 */
[----:B0-----:R-:W-:-:S07]  /*0070*/  IMAD R0, R7, UR6, R0 ;  /* 0x0000000607007c24 */ /* 0x001fce000f8e0200 */
[----:B------:R-:W0:Y:S01]  /*0080*/  LDC R6, c[0x0][0x3a0] ;  /* 0x0000e800ff067b82 */ /* 0x000e220000000800 */
[----:B------:R-:W-:-:S05]  /*0090*/  LEA R7, R0, R0, 0x1 ;  /* 0x0000000000077211 */ /* 0x000fca00078e08ff */
[----:B--2---:R-:W-:-:S05]  /*00a0*/  IMAD.WIDE R2, R7, 0x4, R2 ;  /* 0x0000000407027825 */ /* 0x004fca00078e0202 */
[----:B-1----:R-:W2:Y:S01]  /*00b0*/  LDG.E R0, desc[UR4][R2.64] ;  /* 0x0000000402007981 */ /* 0x002ea2000c1e1900 */
[----:B---3--:R-:W-:-:S03]  /*00c0*/  IMAD.WIDE R4, R7, 0x4, R4 ;  /* 0x0000000407047825 */ /* 0x008fc600078e0204 */
[----:B------:R-:W3:Y:S04]  /*00d0*/  LDG.E R9, desc[UR4][R2.64+0x4] ;  /* 0x0000040402097981 */ /* 0x000ee8000c1e1900 */
[----:B------:R-:W2:Y:S01]  /*00e0*/  LDG.E R7, desc[UR4][R4.64] ;  /* 0x0000000404077981 */ /* 0x000ea2000c1e1900 */
[----:B0-----:R-:W-:-:S03]  /*00f0*/  FMUL R6, R6, 0.5 ;  /* 0x3f00000006067820 */ /* 0x001fc60000400000 */
[----:B------:R-:W4:Y:S01]  /*0100*/  LDG.E R11, desc[UR4][R2.64+0x8] ;  /* 0x00000804020b7981 */ /* 0x000f22000c1e1900 */
[----:B--2---:R-:W-:-:S05]  /*0110*/  FFMA R7, R7, R6, R0 ;  /* 0x0000000607077223 */ /* 0x004fca0000000000 */
[----:B------:R-:W-:Y:S04]  /*0120*/  STG.E desc[UR4][R2.64], R7 ;  /* 0x0000000702007986 */ /* 0x000fe8000c101904 */
[----:B------:R-:W3:Y:S02]  /*0130*/  LDG.E R0, desc[UR4][R4.64+0x4] ;  /* 0x0000040404007981 */ /* 0x000ee4000c1e1900 */
[----:B---3--:R-:W-:-:S05]  /*0140*/  FFMA R9, R6, R0, R9 ;  /* 0x0000000006097223 */ /* 0x008fca0000000009 */
[----:B------:R-:W-:Y:S04]  /*0150*/  STG.E desc[UR4][R2.64+0x4], R9 ;  /* 0x0000040902007986 */ /* 0x000fe8000c101904 */
[----:B------:R-:W4:Y:S02]  /*0160*/  LDG.E R0, desc[UR4][R4.64+0x8] ;  /* 0x0000080404007981 */ /* 0x000f24000c1e1900 */
[----:B----4-:R-:W-:-:S05]  /*0170*/  FFMA R11, R6, R0, R11 ;  /* 0x00000000060b7223 */ /* 0x010fca000000000b */
[----:B------:R-:W-:Y:S01]  /*0180*/  STG.E desc[UR4][R2.64+0x8], R11 ;  /* 0x0000080b02007986 */ /* 0x000fe2000c101904 */
[----:B------:R-:W-:Y:S05]  /*0190*/  EXIT ;  /* 0x000000000000794d */ /* 0x000fea0003800000 */
.L_x_0:
[----:B------:R-:W-:-:S00]  /*01a0*/  BRA `(.L_x_0) ;  /* 0xfffffffc00fc7947 */ /* 0x000fc0000383ffff */
[----:B------:R-:W-:-:S00]  /*01b0*/  NOP ;  /* 0x0000000000007918 */ /* 0x000fc00000000000 */
        /* <DEDUP_REMOVED lines=12> */
.L_x_58:


//--------------------- .text._Z17calculate1_kerneliPfS_S_S_fii --------------------------
	.section	.text._Z17calculate1_kerneliPfS_S_S_fii,"ax",@progbits
	.align	128
        .global         _Z17calculate1_kerneliPfS_S_S_fii
        .type           _Z17calculate1_kerneliPfS_S_S_fii,@function
        .size           _Z17calculate1_kerneliPfS_S_S_fii,(.L_x_59 - _Z17calculate1_kerneliPfS_S_S_fii)
        .other          _Z17calculate1_kerneliPfS_S_S_fii,@"STO_CUDA_ENTRY STV_DEFAULT"
_Z17calculate1_kerneliPfS_S_S_fii:
.text._Z17calculate1_kerneliPfS_S_S_fii:
        /* <DEDUP_REMOVED lines=8> */
[----:B------:R-:W0:Y:S01]  /*0080*/  LDC.64 R18, c[0x0][0x388] ;  /* 0x0000e200ff127b82 */ /* 0x000e220000000a00 */
[----:B------:R-:W4:Y:S01]  /*0090*/  LDCU UR6, c[0x0][0x3b0] ;  /* 0x00007600ff0677ac */ /* 0x000f220008000800 */
[----:B------:R-:W-:-:S06]  /*00a0*/  LEA R0, R0, R0, 0x1 ;  /* 0x0000000000007211 */ /* 0x000fcc00078e08ff */
[----:B------:R-:W5:Y:S01]  /*00b0*/  LDC.64 R4, c[0x0][0x3a8] ;  /* 0x0000ea00ff047b82 */ /* 0x000f620000000a00 */
[----:B--2---:R-:W-:-:S05]  /*00c0*/  IMAD.WIDE R2, R0, 0x4, R2 ;  /* 0x0000000400027825 */ /* 0x004fca00078e0202 */
[----:B-1----:R-:W2:Y:S01]  /*00d0*/  LDG.E R16, desc[UR4][R2.64] ;  /* 0x0000000402107981 */ /* 0x002ea2000c1e1900 */
[----:B---3--:R-:W-:-:S03]  /*00e0*/  IMAD.WIDE R8, R0, 0x4, R8 ;  /* 0x0000000400087825 */ /* 0x008fc600078e0208 */
[----:B------:R-:W3:Y:S04]  /*00f0*/  LDG.E R20, desc[UR4][R2.64+0x4] ;  /* 0x0000040402147981 */ /* 0x000ee8000c1e1900 */
[----:B------:R-:W4:Y:S04]  /*0100*/  LDG.E R17, desc[UR4][R8.64] ;  /* 0x0000000408117981 */ /* 0x000f28000c1e1900 */
[----:B------:R-:W3:Y:S01]  /*0110*/  LDG.E R22, desc[UR4][R2.64+0x8] ;  /* 0x0000080402167981 */ /* 0x000ee2000c1e1900 */
[----:B-----5:R-:W1:Y:S02]  /*0120*/  F2F.F64.F32 R6, R4 ;  /* 0x0000000400067310 */ /* 0x020e640000201800 */
[----:B-1----:R-:W-:-:S06]  /*0130*/  DMUL R6, R6, 0.5 ;  /* 0x3fe0000006067828 */ /* 0x002fcc0000000000 */
[----:B--2---:R-:W-:Y:S08]  /*0140*/  F2F.F64.F32 R10, R16 ;  /* 0x00000010000a7310 */ /* 0x004ff00000201800 */
[----:B----4-:R-:W1:Y:S02]  /*0150*/  F2F.F64.F32 R12, R17 ;  /* 0x00000011000c7310 */ /* 0x010e640000201800 */
[----:B-1----:R-:W-:-:S10]  /*0160*/  DFMA R10, R12, R6, R10 ;  /* 0x000000060c0a722b */ /* 0x002fd4000000000a */
[----:B------:R-:W1:Y:S02]  /*0170*/  F2F.F32.F64 R11, R10 ;  /* 0x0000000a000b7310 */ /* 0x000e640000301000 */
[----:B-1----:R-:W-:Y:S04]  /*0180*/  STG.E desc[UR4][R2.64], R11 ;  /* 0x0000000b02007986 */ /* 0x002fe8000c101904 */
[----:B------:R-:W2:Y:S02]  /*0190*/  LDG.E R21, desc[UR4][R8.64+0x4] ;  /* 0x0000040408157981 */ /* 0x000ea4000c1e1900 */
[----:B---3--:R-:W-:Y:S08]  /*01a0*/  F2F.F64.F32 R12, R20 ;  /* 0x00000014000c7310 */ /* 0x008ff00000201800 */
[----:B--2---:R-:W1:Y:S02]  /*01b0*/  F2F.F64.F32 R14, R21 ;  /* 0x00000015000e7310 */ /* 0x004e640000201800 */
[----:B-1----:R-:W-:-:S10]  /*01c0*/  DFMA R12, R6, R14, R12 ;  /* 0x0000000e060c722b */ /* 0x002fd4000000000c */
[----:B------:R-:W1:Y:S02]  /*01d0*/  F2F.F32.F64 R13, R12 ;  /* 0x0000000c000d7310 */ /* 0x000e640000301000 */
[----:B-1----:R1:W-:Y:S04]  /*01e0*/  STG.E desc[UR4][R2.64+0x4], R13 ;  /* 0x0000040d02007986 */ /* 0x0023e8000c101904 */
[----:B------:R-:W2:Y:S02]  /*01f0*/  LDG.E R16, desc[UR4][R8.64+0x8] ;  /* 0x0000080408107981 */ /* 0x000ea4000c1e1900 */
[----:B------:R-:W-:Y:S08]  /*0200*/  F2F.F64.F32 R14, R22 ;  /* 0x00000016000e7310 */ /* 0x000ff00000201800 */
[----:B--2---:R-:W2:Y:S02]  /*0210*/  F2F.F64.F32 R16, R16 ;  /* 0x0000001000107310 */ /* 0x004ea40000201800 */
[----:B--2---:R-:W-:-:S10]  /*0220*/  DFMA R14, R6, R16, R14 ;  /* 0x00000010060e722b */ /* 0x004fd4000000000e */
[----:B------:R-:W2:Y:S01]  /*0230*/  F2F.F32.F64 R15, R14 ;  /* 0x0000000e000f7310 */ /* 0x000ea20000301000 */
[----:B0-----:R-:W-:Y:S01]  /*0240*/  IMAD.WIDE R6, R0, 0x4, R18 ;  /* 0x0000000400067825 */ /* 0x001fe200078e0212 */
[----:B--2---:R0:W-:Y:S04]  /*0250*/  STG.E desc[UR4][R2.64+0x8], R15 ;  /* 0x0000080f02007986 */ /* 0x0041e8000c101904 */
[----:B------:R-:W2:Y:S04]  /*0260*/  LDG.E R10, desc[UR4][R6.64] ;  /* 0x00000004060a7981 */ /* 0x000ea8000c1e1900 */
[----:B-1----:R-:W3:Y:S04]  /*0270*/  LDG.E R13, desc[UR4][R6.64+0x4] ;  /* 0x00000404060d7981 */ /* 0x002ee8000c1e1900 */
[----:B------:R-:W4:Y:S01]  /*0280*/  LDG.E R17, desc[UR4][R6.64+0x8] ;  /* 0x0000080406117981 */ /* 0x000f22000c1e1900 */
[----:B--2---:R-:W-:-:S05]  /*0290*/  FFMA R11, R11, R4, R10 ;  /* 0x000000040b0b7223 */ /* 0x004fca000000000a */
[----:B------:R-:W-:Y:S04]  /*02a0*/  STG.E desc[UR4][R6.64], R11 ;  /* 0x0000000b06007986 */ /* 0x000fe8000c101904 */
[----:B------:R-:W3:Y:S01]  /*02b0*/  LDG.E R8, desc[UR4][R2.64+0x4] ;  /* 0x0000040402087981 */ /* 0x000ee2000c1e1900 */
[----:B------:R-:W-:Y:S02]  /*02c0*/  IMAD R0, R0, UR6, RZ ;  /* 0x0000000600007c24 */ /* 0x000fe4000f8e02ff */
[----:B---3--:R-:W-:Y:S02]  /*02d0*/  FFMA R13, R8, R4, R13 ;  /* 0x00000004080d7223 */ /* 0x008fe4000000000d */
[----:B------:R-:W1:Y:S03]  /*02e0*/  LDC.64 R8, c[0x0][0x3a0] ;  /* 0x0000e800ff087b82 */ /* 0x000e660000000a00 */
[----:B------:R-:W-:Y:S04]  /*02f0*/  STG.E desc[UR4][R6.64+0x4], R13 ;  /* 0x0000040d06007986 */ /* 0x000fe8000c101904 */
[----:B------:R-:W4:Y:S01]  /*0300*/  LDG.E R10, desc[UR4][R2.64+0x8] ;  /* 0x00000804020a7981 */ /* 0x000f22000c1e1900 */
[----:B------:R-:W-:-:S02]  /*0310*/  IMAD R5, R5, 0x3, R0 ;  /* 0x0000000305057824 */ /* 0x000fc400078e0200 */
[----:B----4-:R-:W-:Y:S02]  /*0320*/  FFMA R17, R10, R4, R17 ;  /* 0x000000040a117223 */ /* 0x010fe40000000011 */
[----:B-1----:R-:W-:-:S03]  /*0330*/  IMAD.WIDE R4, R5, 0x4, R8 ;  /* 0x0000000405047825 */ /* 0x002fc600078e0208 */
[----:B------:R-:W-:Y:S04]  /*0340*/  STG.E desc[UR4][R6.64+0x8], R17 ;  /* 0x0000081106007986 */ /* 0x000fe8000c101904 */
[----:B------:R-:W-:Y:S04]  /*0350*/  STG.E desc[UR4][R4.64], R11 ;  /* 0x0000000b04007986 */ /* 0x000fe8000c101904 */
[----:B------:R-:W2:Y:S04]  /*0360*/  LDG.E R9, desc[UR4][R6.64+0x4] ;  /* 0x0000040406097981 */ /* 0x000ea8000c1e1900 */
[----:B--2---:R-:W-:Y:S04]  /*0370*/  STG.E desc[UR4][R4.64+0x4], R9 ;  /* 0x0000040904007986 */ /* 0x004fe8000c101904 */
[----:B0-----:R-:W2:Y:S04]  /*0380*/  LDG.E R3, desc[UR4][R6.64+0x8] ;  /* 0x0000080406037981 */ /* 0x001ea8000c1e1900 */
[----:B--2---:R-:W-:Y:S01]  /*0390*/  STG.E desc[UR4][R4.64+0x8], R3 ;  /* 0x0000080304007986 */ /* 0x004fe2000c101904 */
[----:B------:R-:W-:Y:S05]  /*03a0*/  EXIT ;  /* 0x000000000000794d */ /* 0x000fea0003800000 */
.L_x_1:
        /* <DEDUP_REMOVED lines=13> */
.L_x_59:


//--------------------- .text._Z22calculateAccels_kerneliPfS_S_f --------------------------
	.section	.text._Z22calculateAccels_kerneliPfS_S_f,"ax",@progbits
	.align	128
        .global         _Z22calculateAccels_kerneliPfS_S_f
        .type           _Z22calculateAccels_kerneliPfS_S_f,@function
        .size           _Z22calculateAccels_kerneliPfS_S_f,(.L_x_57 - _Z22calculateAccels_kerneliPfS_S_f)
        .other          _Z22calculateAccels_kerneliPfS_S_f,@"STO_CUDA_ENTRY STV_DEFAULT"
_Z22calculateAccels_kerneliPfS_S_f:
.text._Z22calculateAccels_kerneliPfS_S_f:
[----:B------:R-:W-:Y:S01]  /*0000*/  LDC R1, c[0x0][0x37c] ;  /* 0x0000df00ff017b82 */ /* 0x000fe20000000800 */
[----:B------:R-:W0:Y:S01]  /*0010*/  S2R R33, SR_TID.X ;  /* 0x0000000000217919 */ /* 0x000e220000002100 */
[----:B------:R-:W1:Y:S06]  /*0020*/  LDCU UR4, c[0x0][0x380] ;  /* 0x00007000ff0477ac */ /* 0x000e6c0008000800 */
[----:B------:R-:W0:Y:S01]  /*0030*/  S2UR UR5, SR_CTAID.X ;  /* 0x00000000000579c3 */ /* 0x000e220000002500 */
[----:B------:R-:W-:Y:S01]  /*0040*/  IMAD.MOV.U32 R32, RZ, RZ, RZ ;  /* 0x000000ffff207224 */ /* 0x000fe200078e00ff */
[----:B------:R-:W-:Y:S01]  /*0050*/  CS2R R6, SRZ ;  /* 0x0000000000067805 */ /* 0x000fe2000001ff00 */
[----:B------:R-:W2:Y:S05]  /*0060*/  LDCU.64 UR6, c[0x0][0x358] ;  /* 0x00006b00ff0677ac */ /* 0x000eaa0008000a00 */
[----:B------:R-:W0:Y:S01]  /*0070*/  LDC R0, c[0x0][0x360] ;  /* 0x0000d800ff007b82 */ /* 0x000e220000000800 */
[----:B-1----:R-:W-:Y:S01]  /*0080*/  UISETP.GE.AND UP0, UPT, UR4, 0x1, UPT ;  /* 0x000000010400788c */ /* 0x002fe2000bf06270 */
[----:B0-----:R-:W-:-:S08]  /*0090*/  IMAD R33, R0, UR5, R33 ;  /* 0x0000000500217c24 */ /* 0x001fd0000f8e0221 */
[----:B--2---:R-:W-:Y:S05]  /*00a0*/  BRA.U !UP0, `(.L_x_2) ;  /* 0x0000000d08687547 */ /* 0x004fea000b800000 */
[----:B------:R-:W0:Y:S01]  /*00b0*/  LDC.64 R8, c[0x0][0x390] ;  /* 0x0000e400ff087b82 */ /* 0x000e220000000a00 */
[----:B------:R-:W-:Y:S01]  /*00c0*/  IMAD.MOV R5, RZ, RZ, -R33 ;  /* 0x000000ffff057224 */ /* 0x000fe200078e0a21 */
[----:B------:R-:W-:Y:S01]  /*00d0*/  CS2R R6, SRZ ;  /* 0x0000000000067805 */ /* 0x000fe2000001ff00 */
[----:B------:R-:W-:Y:S01]  /*00e0*/  IMAD.MOV.U32 R4, RZ, RZ, RZ ;  /* 0x000000ffff047224 */ /* 0x000fe200078e00ff */
[----:B------:R-:W1:Y:S01]  /*00f0*/  LDCU.64 UR8, c[0x0][0x398] ;  /* 0x00007300ff0877ac */ /* 0x000e620008000a00 */
[----:B------:R-:W-:Y:S01]  /*0100*/  IMAD.MOV.U32 R32, RZ, RZ, RZ ;  /* 0x000000ffff207224 */ /* 0x000fe200078e00ff */
[----:B------:R-:W-:-:S12]  /*0110*/  UIADD3 UR4, UPT, UPT, -UR4, URZ, URZ ;  /* 0x000000ff04047290 */ /* 0x000fd8000fffe1ff */
.L_x_26:
[----:B------:R-:W-:Y:S01]  /*0120*/  ISETP.NE.AND P0, PT, R5, RZ, PT ;  /* 0x000000ff0500720c */ /* 0x000fe20003f05270 */
[----:B------:R-:W-:Y:S01]  /*0130*/  UIADD3 UR4, UPT, UPT, UR4, 0x1, URZ ;  /* 0x0000000104047890 */ /* 0x000fe2000fffe0ff */
[----:B------:R-:W-:Y:S03]  /*0140*/  BSSY.RECONVERGENT B0, `(.L_x_3) ;  /* 0x00000cb000007945 */ /* 0x000fe60003800200 */
[----:B------:R-:W-:-:S08]  /*0150*/  UISETP.NE.AND UP1, UPT, UR4, URZ, UPT ;  /* 0x000000ff0400728c */ /* 0x000fd0000bf25270 */
[----:B------:R-:W-:Y:S05]  /*0160*/  @!P0 BRA `(.L_x_4) ;  /* 0x0000000c00208947 */ /* 0x000fea0003800000 */
[----:B------:R-:W-:Y:S02]  /*0170*/  IMAD R13, R33, 0x3, RZ ;  /* 0x00000003210d7824 */ /* 0x000fe400078e02ff */
[----:B0-----:R-:W-:-:S04]  /*0180*/  IMAD.WIDE.U32 R10, R4, 0x4, R8 ;  /* 0x00000004040a7825 */ /* 0x001fc800078e0008 */
[----:B------:R-:W-:Y:S01]  /*0190*/  IMAD.WIDE R12, R13, 0x4, R8 ;  /* 0x000000040d0c7825 */ /* 0x000fe200078e0208 */
[----:B------:R-:W2:Y:S04]  /*01a0*/  LDG.E R0, desc[UR6][R10.64] ;  /* 0x000000060a007981 */ /* 0x000ea8000c1e1900 */
[----:B------:R-:W2:Y:S04]  /*01b0*/  LDG.E R3, desc[UR6][R12.64] ;  /* 0x000000060c037981 */ /* 0x000ea8000c1e1900 */
[----:B------:R-:W3:Y:S04]  /*01c0*/  LDG.E R2, desc[UR6][R10.64+0x4] ;  /* 0x000004060a027981 */ /* 0x000ee8000c1e1900 */
[----:B------:R-:W4:Y:S04]  /*01d0*/  LDG.E R16, desc[UR6][R10.64+0x8] ;  /* 0x000008060a107981 */ /* 0x000f28000c1e1900 */
[----:B------:R-:W3:Y:S04]  /*01e0*/  LDG.E R17, desc[UR6][R12.64+0x4] ;  /* 0x000004060c117981 */ /* 0x000ee8000c1e1900 */
[----:B------:R-:W4:Y:S01]  /*01f0*/  LDG.E R21, desc[UR6][R12.64+0x8] ;  /* 0x000008060c157981 */ /* 0x000f22000c1e1900 */
[----:B------:R-:W-:Y:S01]  /*0200*/  BSSY.RECONVERGENT B1, `(.L_x_5) ;  /* 0x000000b000017945 */ /* 0x000fe20003800200 */
[----:B------:R-:W-:Y:S01]  /*0210*/  IMAD.MOV.U32 R36, RZ, RZ, RZ ;  /* 0x000000ffff247224 */ /* 0x000fe200078e00ff */
[----:B------:R-:W-:Y:S01]  /*0220*/  MOV R34, 0x2b0 ;  /* 0x000002b000227802 */ /* 0x000fe20000000f00 */
[----:B------:R-:W-:-:S02]  /*0230*/  IMAD.MOV.U32 R37, RZ, RZ, 0x40000000 ;  /* 0x40000000ff257424 */ /* 0x000fc400078e00ff */
[----:B--2---:R-:W-:-:S04]  /*0240*/  FADD R0, R0, -R3 ;  /* 0x8000000300007221 */ /* 0x004fc80000000000 */
[----:B------:R-:W0:Y:S01]  /*0250*/  F2F.F64.F32 R14, R0 ;  /* 0x00000000000e7310 */ /* 0x000e220000201800 */
[----:B---3--:R-:W-:Y:S01]  /*0260*/  FADD R2, R2, -R17 ;  /* 0x8000001102027221 */ /* 0x008fe20000000000 */
[----:B----4-:R-:W-:Y:S01]  /*0270*/  FADD R3, R16, -R21 ;  /* 0x8000001510037221 */ /* 0x010fe20000000000 */
[----:B0-----:R-:W-:-:S10]  /*0280*/  DADD R18, -RZ, |R14| ;  /* 0x00000000ff127229 */ /* 0x001fd4000000050e */
[----:B------:R-:W-:-:S07]  /*0290*/  IMAD.MOV.U32 R35, RZ, RZ, R19 ;  /* 0x000000ffff237224 */ /* 0x000fce00078e0013 */
[----:B-1----:R-:W-:Y:S05]  /*02a0*/  CALL.REL.NOINC `($_Z22calculateAccels_kerneliPfS_S_f$__internal_accurate_pow) ;  /* 0x00000014005c7944 */ /* 0x002fea0003c00000 */
[----:B------:R-:W-:Y:S05]  /*02b0*/  BSYNC.RECONVERGENT B1 ;  /* 0x0000000000017941 */ /* 0x000fea0003800200 */
.L_x_5:
[----:B------:R-:W-:Y:S01]  /*02c0*/  DADD R12, R14, 2 ;  /* 0x400000000e0c7429 */ /* 0x000fe20000000000 */
[----:B------:R-:W0:Y:S01]  /*02d0*/  F2F.F64.F32 R10, R2 ;  /* 0x00000002000a7310 */ /* 0x000e220000201800 */
[----:B------:R-:W-:Y:S01]  /*02e0*/  FSETP.NEU.AND P0, PT, R0, RZ, PT ;  /* 0x000000ff0000720b */ /* 0x000fe20003f0d000 */
[----:B------:R-:W-:Y:S07]  /*02f0*/  BSSY.RECONVERGENT B1, `(.L_x_6) ;  /* 0x000000e000017945 */ /* 0x000fee0003800200 */
[----:B------:R-:W-:-:S02]  /*0300*/  LOP3.LUT R12, R13, 0x7ff00000, RZ, 0xc0, !PT ;  /* 0x7ff000000d0c7812 */ /* 0x000fc400078ec0ff */
[----:B------:R-:W-:Y:S02]  /*0310*/  FSEL R13, R17, RZ, P0 ;  /* 0x000000ff110d7208 */ /* 0x000fe40000000000 */
[----:B------:R-:W-:Y:S01]  /*0320*/  ISETP.NE.AND P1, PT, R12, 0x7ff00000, PT ;  /* 0x7ff000000c00780c */ /* 0x000fe20003f25270 */
[----:B0-----:R-:W-:Y:S01]  /*0330*/  DADD R34, -RZ, |R10| ;  /* 0x00000000ff227229 */ /* 0x001fe2000000050a */
[----:B------:R-:W-:-:S09]  /*0340*/  FSEL R12, R16, RZ, P0 ;  /* 0x000000ff100c7208 */ /* 0x000fd20000000000 */
[----:B------:R-:W-:Y:S02]  /*0350*/  IMAD.MOV.U32 R18, RZ, RZ, R34 ;  /* 0x000000ffff127224 */ /* 0x000fe400078e0022 */
[----:B------:R-:W-:Y:S05]  /*0360*/  @P1 BRA `(.L_x_7) ;  /* 0x0000000000181947 */ /* 0x000fea0003800000 */
[----:B------:R-:W-:-:S13]  /*0370*/  FSETP.NAN.AND P0, PT, R0, R0, PT ;  /* 0x000000000000720b */ /* 0x000fda0003f08000 */
[----:B------:R-:W-:Y:S01]  /*0380*/  @P0 DADD R12, R14, 2 ;  /* 0x400000000e0c0429 */ /* 0x000fe20000000000 */
[----:B------:R-:W-:Y:S10]  /*0390*/  @P0 BRA `(.L_x_7) ;  /* 0x00000000000c0947 */ /* 0x000ff40003800000 */
[----:B------:R-:W-:-:S14]  /*03a0*/  DSETP.NEU.AND P0, PT, |R14|, +INF , PT ;  /* 0x7ff000000e00742a */ /* 0x000fdc0003f0d200 */
[----:B------:R-:W-:Y:S01]  /*03b0*/  @!P0 MOV R12, 0x0 ;  /* 0x00000000000c8802 */ /* 0x000fe20000000f00 */
[----:B------:R-:W-:-:S07]  /*03c0*/  @!P0 IMAD.MOV.U32 R13, RZ, RZ, 0x7ff00000 ;  /* 0x7ff00000ff0d8424 */ /* 0x000fce00078e00ff */
.L_x_7:
[----:B------:R-:W-:Y:S05]  /*03d0*/  BSYNC.RECONVERGENT B1 ;  /* 0x0000000000017941 */ /* 0x000fea0003800200 */
.L_x_6:
[----:B------:R-:W-:Y:S01]  /*03e0*/  BSSY.RECONVERGENT B1, `(.L_x_8) ;  /* 0x0000004000017945 */ /* 0x000fe20003800200 */
[----:B------:R-:W-:Y:S01]  /*03f0*/  IMAD.MOV.U32 R37, RZ, RZ, 0x40000000 ;  /* 0x40000000ff257424 */ /* 0x000fe200078e00ff */
[----:B------:R-:W-:-:S07]  /*0400*/  MOV R34, 0x420 ;  /* 0x0000042000227802 */ /* 0x000fce0000000f00 */
[----:B------:R-:W-:Y:S05]  /*0410*/  CALL.REL.NOINC `($_Z22calculateAccels_kerneliPfS_S_f$__internal_accurate_pow) ;  /* 0x0000001400007944 */ /* 0x000fea0003c00000 */
[----:B------:R-:W-:Y:S05]  /*0420*/  BSYNC.RECONVERGENT B1 ;  /* 0x0000000000017941 */ /* 0x000fea0003800200 */
.L_x_8:
[----:B------:R-:W-:Y:S01]  /*0430*/  DADD R14, R10, 2 ;  /* 0x400000000a0e7429 */ /* 0x000fe20000000000 */
[----:B------:R-:W-:Y:S01]  /*0440*/  FSETP.NEU.AND P1, PT, R2, RZ, PT ;  /* 0x000000ff0200720b */ /* 0x000fe20003f2d000 */
[----:B------:R-:W-:Y:S01]  /*0450*/  BSSY.RECONVERGENT B1, `(.L_x_9) ;  /* 0x0000011000017945 */ /* 0x000fe20003800200 */
[----:B------:R-:W-:Y:S02]  /*0460*/  FSETP.NEU.AND P3, PT, R0, 1, PT ;  /* 0x3f8000000000780b */ /* 0x000fe40003f6d000 */
[----:B------:R-:W-:Y:S02]  /*0470*/  FSETP.NEU.AND P0, PT, R2, 1, PT ;  /* 0x3f8000000200780b */ /* 0x000fe40003f0d000 */
[----:B------:R-:W-:Y:S02]  /*0480*/  FSEL R16, R16, RZ, P1 ;  /* 0x000000ff10107208 */ /* 0x000fe40000800000 */
[----:B------:R-:W-:Y:S02]  /*0490*/  FSEL R17, R17, RZ, P1 ;  /* 0x000000ff11117208 */ /* 0x000fe40000800000 */
[----:B------:R-:W-:-:S02]  /*04a0*/  LOP3.LUT R18, R15, 0x7ff00000, RZ, 0xc0, !PT ;  /* 0x7ff000000f127812 */ /* 0x000fc400078ec0ff */
[----:B------:R0:W1:Y:S01]  /*04b0*/  F2F.F64.F32 R14, R3 ;  /* 0x00000003000e7310 */ /* 0x0000620000201800 */
[----:B------:R-:W-:Y:S02]  /*04c0*/  FSEL R12, R12, RZ, P3 ;  /* 0x000000ff0c0c7208 */ /* 0x000fe40001800000 */
[----:B------:R-:W-:Y:S02]  /*04d0*/  ISETP.NE.AND P2, PT, R18, 0x7ff00000, PT ;  /* 0x7ff000001200780c */ /* 0x000fe40003f45270 */
[----:B------:R-:W-:-:S11]  /*04e0*/  FSEL R13, R13, 1.875, P3 ;  /* 0x3ff000000d0d7808 */ /* 0x000fd60001800000 */
[----:B01----:R-:W-:Y:S05]  /*04f0*/  @P2 BRA `(.L_x_10) ;  /* 0x0000000000182947 */ /* 0x003fea0003800000 */
[----:B------:R-:W-:-:S13]  /*0500*/  FSETP.NAN.AND P1, PT, R2, R2, PT ;  /* 0x000000020200720b */ /* 0x000fda0003f28000 */
[----:B------:R-:W-:Y:S01]  /*0510*/  @P1 DADD R16, R10, 2 ;  /* 0x400000000a101429 */ /* 0x000fe20000000000 */
[----:B------:R-:W-:Y:S10]  /*0520*/  @P1 BRA `(.L_x_10) ;  /* 0x00000000000c1947 */ /* 0x000ff40003800000 */
[----:B------:R-:W-:-:S14]  /*0530*/  DSETP.NEU.AND P1, PT, |R10|, +INF , PT ;  /* 0x7ff000000a00742a */ /* 0x000fdc0003f2d200 */
[----:B------:R-:W-:Y:S02]  /*0540*/  @!P1 IMAD.MOV.U32 R16, RZ, RZ, 0x0 ;  /* 0x00000000ff109424 */ /* 0x000fe400078e00ff */
[----:B------:R-:W-:-:S07]  /*0550*/  @!P1 IMAD.MOV.U32 R17, RZ, RZ, 0x7ff00000 ;  /* 0x7ff00000ff119424 */ /* 0x000fce00078e00ff */
.L_x_10:
[----:B------:R-:W-:Y:S05]  /*0560*/  BSYNC.RECONVERGENT B1 ;  /* 0x0000000000017941 */ /* 0x000fea0003800200 */
.L_x_9:
[----:B------:R-:W-:Y:S01]  /*0570*/  DADD R18, -RZ, |R14| ;  /* 0x00000000ff127229 */ /* 0x000fe2000000050e */
[----:B------:R-:W-:Y:S01]  /*0580*/  FSEL R10, R16, RZ, P0 ;  /* 0x000000ff100a7208 */ /* 0x000fe20000000000 */
[----:B------:R-:W-:Y:S01]  /*0590*/  BSSY.RECONVERGENT B1, `(.L_x_11) ;  /* 0x0000007000017945 */ /* 0x000fe20003800200 */
[----:B------:R-:W-:Y:S01]  /*05a0*/  FSEL R11, R17, 1.875, P0 ;  /* 0x3ff00000110b7808 */ /* 0x000fe20000000000 */
[----:B------:R-:W-:Y:S01]  /*05b0*/  IMAD.MOV.U32 R37, RZ, RZ, 0x40000000 ;  /* 0x40000000ff257424 */ /* 0x000fe200078e00ff */
[----:B------:R-:W-:-:S04]  /*05c0*/  MOV R34, 0x600 ;  /* 0x0000060000227802 */ /* 0x000fc80000000f00 */
[----:B------:R-:W-:Y:S01]  /*05d0*/  DADD R10, R12, R10 ;  /* 0x000000000c0a7229 */ /* 0x000fe2000000000a */
[----:B------:R-:W-:-:S10]  /*05e0*/  IMAD.MOV.U32 R35, RZ, RZ, R19 ;  /* 0x000000ffff237224 */ /* 0x000fd400078e0013 */
[----:B------:R-:W-:Y:S05]  /*05f0*/  CALL.REL.NOINC `($_Z22calculateAccels_kerneliPfS_S_f$__internal_accurate_pow) ;  /* 0x0000001000887944 */ /* 0x000fea0003c00000 */
[----:B------:R-:W-:Y:S05]  /*0600*/  BSYNC.RECONVERGENT B1 ;  /* 0x0000000000017941 */ /* 0x000fea0003800200 */
.L_x_11:
[----:B------:R-:W-:Y:S01]  /*0610*/  DADD R12, R14, 2 ;  /* 0x400000000e0c7429 */ /* 0x000fe20000000000 */
[C---:B------:R-:W-:Y:S01]  /*0620*/  FSETP.NEU.AND P1, PT, R3.reuse, RZ, PT ;  /* 0x000000ff0300720b */ /* 0x040fe20003f2d000 */
[----:B------:R-:W-:Y:S01]  /*0630*/  BSSY.RECONVERGENT B1, `(.L_x_12) ;  /* 0x000000d000017945 */ /* 0x000fe20003800200 */
[----:B------:R-:W-:Y:S02]  /*0640*/  FSETP.NEU.AND P0, PT, R3, 1, PT ;  /* 0x3f8000000300780b */ /* 0x000fe40003f0d000 */
[----:B------:R-:W-:Y:S02]  /*0650*/  FSEL R16, R16, RZ, P1 ;  /* 0x000000ff10107208 */ /* 0x000fe40000800000 */
[----:B------:R-:W-:-:S03]  /*0660*/  FSEL R17, R17, RZ, P1 ;  /* 0x000000ff11117208 */ /* 0x000fc60000800000 */
[----:B------:R-:W-:-:S04]  /*0670*/  LOP3.LUT R12, R13, 0x7ff00000, RZ, 0xc0, !PT ;  /* 0x7ff000000d0c7812 */ /* 0x000fc800078ec0ff */
[----:B------:R-:W-:-:S13]  /*0680*/  ISETP.NE.AND P2, PT, R12, 0x7ff00000, PT ;  /* 0x7ff000000c00780c */ /* 0x000fda0003f45270 */
[----:B------:R-:W-:Y:S05]  /*0690*/  @P2 BRA `(.L_x_13) ;  /* 0x0000000000182947 */ /* 0x000fea0003800000 */
[----:B------:R-:W-:-:S13]  /*06a0*/  FSETP.NAN.AND P1, PT, R3, R3, PT ;  /* 0x000000030300720b */ /* 0x000fda0003f28000 */
[----:B------:R-:W-:Y:S01]  /*06b0*/  @P1 DADD R16, R14, 2 ;  /* 0x400000000e101429 */ /* 0x000fe20000000000 */
[----:B------:R-:W-:Y:S10]  /*06c0*/  @P1 BRA `(.L_x_13) ;  /* 0x00000000000c1947 */ /* 0x000ff40003800000 */
[----:B------:R-:W-:-:S14]  /*06d0*/  DSETP.NEU.AND P1, PT, |R14|, +INF , PT ;  /* 0x7ff000000e00742a */ /* 0x000fdc0003f2d200 */
[----:B------:R-:W-:Y:S02]  /*06e0*/  @!P1 IMAD.MOV.U32 R16, RZ, RZ, 0x0 ;  /* 0x00000000ff109424 */ /* 0x000fe400078e00ff */
[----:B------:R-:W-:-:S07]  /*06f0*/  @!P1 IMAD.MOV.U32 R17, RZ, RZ, 0x7ff00000 ;  /* 0x7ff00000ff119424 */ /* 0x000fce00078e00ff */
.L_x_13:
[----:B------:R-:W-:Y:S05]  /*0700*/  BSYNC.RECONVERGENT B1 ;  /* 0x0000000000017941 */ /* 0x000fea0003800200 */
.L_x_12:
[----:B------:R-:W-:Y:S01]  /*0710*/  FSEL R12, R16, RZ, P0 ;  /* 0x000000ff100c7208 */ /* 0x000fe20000000000 */
[----:B------:R-:W-:Y:S01]  /*0720*/  BSSY.RECONVERGENT B1, `(.L_x_14) ;  /* 0x0000008000017945 */ /* 0x000fe20003800200 */
[----:B------:R-:W-:Y:S01]  /*0730*/  FSEL R13, R17, 1.875, P0 ;  /* 0x3ff00000110d7808 */ /* 0x000fe20000000000 */
[----:B------:R-:W-:Y:S01]  /*0740*/  IMAD.MOV.U32 R35, RZ, RZ, 0x3fb99999 ;  /* 0x3fb99999ff237424 */ /* 0x000fe200078e00ff */
[----:B------:R-:W-:Y:S01]  /*0750*/  MOV R18, 0x9999999a ;  /* 0x9999999a00127802 */ /* 0x000fe20000000f00 */
[----:B------:R-:W-:Y:S01]  /*0760*/  IMAD.MOV.U32 R37, RZ, RZ, 0x40000000 ;  /* 0x40000000ff257424 */ /* 0x000fe200078e00ff */
[----:B------:R-:W-:Y:S02]  /*0770*/  MOV R34, 0x7a0 ;  /* 0x000007a000227802 */ /* 0x000fe40000000f00 */
[----:B------:R-:W-:-:S11]  /*0780*/  DADD R10, R10, R12 ;  /* 0x000000000a0a7229 */ /* 0x000fd6000000000c */
[----:B------:R-:W-:Y:S05]  /*0790*/  CALL.REL.NOINC `($_Z22calculateAccels_kerneliPfS_S_f$__internal_accurate_pow) ;  /* 0x0000001000207944 */ /* 0x000fea0003c00000 */
[----:B------:R-:W-:Y:S05]  /*07a0*/  BSYNC.RECONVERGENT B1 ;  /* 0x0000000000017941 */ /* 0x000fea0003800200 */
.L_x_14:
[----:B------:R-:W-:Y:S01]  /*07b0*/  DADD R10, R10, R16 ;  /* 0x000000000a0a7229 */ /* 0x000fe20000000010 */
[----:B------:R-:W-:Y:S01]  /*07c0*/  BSSY.RECONVERGENT B1, `(.L_x_15) ;  /* 0x0000015000017945 */ /* 0x000fe20003800200 */
[----:B------:R-:W-:Y:S02]  /*07d0*/  IMAD.MOV.U32 R16, RZ, RZ, 0x0 ;  /* 0x00000000ff107424 */ /* 0x000fe400078e00ff */
[----:B------:R-:W-:Y:S02]  /*07e0*/  IMAD.MOV.U32 R17, RZ, RZ, 0x3fd80000 ;  /* 0x3fd80000ff117424 */ /* 0x000fe400078e00ff */
[----:B------:R-:W0:Y:S04]  /*07f0*/  MUFU.RSQ64H R15, R11 ;  /* 0x0000000b000f7308 */ /* 0x000e280000001c00 */
[----:B------:R-:W-:-:S05]  /*0800*/  VIADD R14, R11, 0xfcb00000 ;  /* 0xfcb000000b0e7836 */ /* 0x000fca0000000000 */
[----:B------:R-:W-:Y:S01]  /*0810*/  ISETP.GE.U32.AND P0, PT, R14, 0x7ca00000, PT ;  /* 0x7ca000000e00780c */ /* 0x000fe20003f06070 */
[----:B0-----:R-:W-:-:S08]  /*0820*/  DMUL R12, R14, R14 ;  /* 0x0000000e0e0c7228 */ /* 0x001fd00000000000 */
[----:B------:R-:W-:-:S08]  /*0830*/  DFMA R12, R10, -R12, 1 ;  /* 0x3ff000000a0c742b */ /* 0x000fd0000000080c */
[----:B------:R-:W-:Y:S02]  /*0840*/  DFMA R16, R12, R16, 0.5 ;  /* 0x3fe000000c10742b */ /* 0x000fe40000000010 */
[----:B------:R-:W-:-:S08]  /*0850*/  DMUL R12, R14, R12 ;  /* 0x0000000c0e0c7228 */ /* 0x000fd00000000000 */
[----:B------:R-:W-:-:S08]  /*0860*/  DFMA R16, R16, R12, R14 ;  /* 0x0000000c1010722b */ /* 0x000fd0000000000e */
[----:B------:R-:W-:Y:S02]  /*0870*/  DMUL R18, R10, R16 ;  /* 0x000000100a127228 */ /* 0x000fe40000000000 */
[----:B------:R-:W-:Y:S02]  /*0880*/  VIADD R23, R17, 0xfff00000 ;  /* 0xfff0000011177836 */ /* 0x000fe40000000000 */
[----:B------:R-:W-:-:S04]  /*0890*/  IMAD.MOV.U32 R22, RZ, RZ, R16 ;  /* 0x000000ffff167224 */ /* 0x000fc800078e0010 */
[----:B------:R-:W-:-:S08]  /*08a0*/  DFMA R20, R18, -R18, R10 ;  /* 0x800000121214722b */ /* 0x000fd0000000000a */
[----:B------:R-:W-:Y:S01]  /*08b0*/  DFMA R12, R20, R22, R18 ;  /* 0x00000016140c722b */ /* 0x000fe20000000012 */
[----:B------:R-:W-:Y:S10]  /*08c0*/  @!P0 BRA `(.L_x_16) ;  /* 0x0000000000108947 */ /* 0x000ff40003800000 */
[----:B------:R-:W-:-:S07]  /*08d0*/  MOV R12, 0x8f0 ;  /* 0x000008f0000c7802 */ /* 0x000fce0000000f00 */
[----:B------:R-:W-:Y:S05]  /*08e0*/  CALL.REL.NOINC `($__internal_0_$__cuda_sm20_dsqrt_rn_f64_mediumpath_v1) ;  /* 0x0000000400847944 */ /* 0x000fea0003c00000 */
[----:B------:R-:W-:Y:S01]  /*08f0*/  IMAD.MOV.U32 R12, RZ, RZ, R16 ;  /* 0x000000ffff0c7224 */ /* 0x000fe200078e0010 */
[----:B------:R-:W-:-:S07]  /*0900*/  MOV R13, R17 ;  /* 0x00000011000d7202 */ /* 0x000fce0000000f00 */
.L_x_16:
[----:B------:R-:W-:Y:S05]  /*0910*/  BSYNC.RECONVERGENT B1 ;  /* 0x0000000000017941 */ /* 0x000fea0003800200 */
.L_x_15:
[----:B------:R-:W-:Y:S01]  /*0920*/  DADD R18, -RZ, |R12| ;  /* 0x00000000ff127229 */ /* 0x000fe2000000050c */
[----:B------:R-:W-:Y:S01]  /*0930*/  BSSY.RECONVERGENT B1, `(.L_x_17) ;  /* 0x0000005000017945 */ /* 0x000fe20003800200 */
[----:B------:R-:W-:Y:S01]  /*0940*/  IMAD.MOV.U32 R37, RZ, RZ, 0x40080000 ;  /* 0x40080000ff257424 */ /* 0x000fe200078e00ff */
[----:B------:R-:W-:-:S07]  /*0950*/  MOV R34, 0x980 ;  /* 0x0000098000227802 */ /* 0x000fce0000000f00 */
[----:B------:R-:W-:-:S07]  /*0960*/  IMAD.MOV.U32 R35, RZ, RZ, R19 ;  /* 0x000000ffff237224 */ /* 0x000fce00078e0013 */
[----:B------:R-:W-:Y:S05]  /*0970*/  CALL.REL.NOINC `($_Z22calculateAccels_kerneliPfS_S_f$__internal_accurate_pow) ;  /* 0x0000000c00a87944 */ /* 0x000fea0003c00000 */
[----:B------:R-:W-:Y:S05]  /*0980*/  BSYNC.RECONVERGENT B1 ;  /* 0x0000000000017941 */ /* 0x000fea0003800200 */
.L_x_17:
[----:B------:R-:W-:Y:S02]  /*0990*/  IMAD.U32 R15, RZ, RZ, UR9 ;  /* 0x00000009ff0f7e24 */ /* 0x000fe4000f8e00ff */
[----:B------:R-:W-:-:S05]  /*09a0*/  IMAD.U32 R14, RZ, RZ, UR8 ;  /* 0x00000008ff0e7e24 */ /* 0x000fca000f8e00ff */
[----:B------:R0:W5:Y:S01]  /*09b0*/  LDG.E R15, desc[UR6][R14.64] ;  /* 0x000000060e0f7981 */ /* 0x000162000c1e1900 */
[----:B------:R-:W-:Y:S01]  /*09c0*/  DADD R20, R12, 3 ;  /* 0x400800000c147429 */ /* 0x000fe20000000000 */
[----:B------:R-:W-:Y:S01]  /*09d0*/  ISETP.GE.AND P0, PT, R13, RZ, PT ;  /* 0x000000ff0d00720c */ /* 0x000fe20003f06270 */
[----:B------:R-:W-:Y:S01]  /*09e0*/  DADD R18, -RZ, -R16 ;  /* 0x00000000ff127229 */ /* 0x000fe20000000910 */
[----:B------:R-:W-:Y:S01]  /*09f0*/  BSSY.RECONVERGENT B1, `(.L_x_18) ;  /* 0x0000011000017945 */ /* 0x000fe20003800200 */
[----:B------:R-:W-:Y:S02]  /*0a00*/  DSETP.NEU.AND P2, PT, R10, RZ, PT ;  /* 0x000000ff0a00722a */ /* 0x000fe40003f4d000 */
[----:B------:R-:W-:-:S04]  /*0a10*/  DSETP.NEU.AND P1, PT, R12, 1, PT ;  /* 0x3ff000000c00742a */ /* 0x000fc80003f2d000 */
[----:B------:R-:W-:Y:S02]  /*0a20*/  LOP3.LUT R20, R21, 0x7ff00000, RZ, 0xc0, !PT ;  /* 0x7ff0000015147812 */ /* 0x000fe400078ec0ff */
[----:B------:R-:W-:Y:S02]  /*0a30*/  FSEL R16, R18, R16, !P0 ;  /* 0x0000001012107208 */ /* 0x000fe40004000000 */
[----:B------:R-:W-:Y:S02]  /*0a40*/  ISETP.NE.AND P3, PT, R20, 0x7ff00000, PT ;  /* 0x7ff000001400780c */ /* 0x000fe40003f65270 */
[----:B------:R-:W-:Y:S02]  /*0a50*/  FSEL R17, R19, R17, !P0 ;  /* 0x0000001113117208 */ /* 0x000fe40004000000 */
[----:B------:R-:W-:Y:S02]  /*0a60*/  FSEL R16, R16, RZ, P2 ;  /* 0x000000ff10107208 */ /* 0x000fe40001000000 */
[----:B------:R-:W-:-:S07]  /*0a70*/  FSEL R17, R13, R17, !P2 ;  /* 0x000000110d117208 */ /* 0x000fce0005000000 */
[----:B0-----:R-:W-:Y:S05]  /*0a80*/  @P3 BRA `(.L_x_19) ;  /* 0x00000000001c3947 */ /* 0x001fea0003800000 */
[----:B------:R-:W-:-:S14]  /*0a90*/  DSETP.GE.AND P2, PT, R10, RZ, PT ;  /* 0x000000ff0a00722a */ /* 0x000fdc0003f46000 */
[----:B------:R-:W-:Y:S01]  /*0aa0*/  @!P2 DADD R16, R12, 3 ;  /* 0x400800000c10a429 */ /* 0x000fe20000000000 */
[----:B------:R-:W-:Y:S10]  /*0ab0*/  @!P2 BRA `(.L_x_19) ;  /* 0x000000000010a947 */ /* 0x000ff40003800000 */
[----:B------:R-:W-:-:S14]  /*0ac0*/  DSETP.NEU.AND P2, PT, |R12|, +INF , PT ;  /* 0x7ff000000c00742a */ /* 0x000fdc0003f4d200 */
[----:B------:R-:W-:Y:S02]  /*0ad0*/  @!P2 IMAD.MOV.U32 R10, RZ, RZ, -0x100000 ;  /* 0xfff00000ff0aa424 */ /* 0x000fe400078e00ff */
[----:B------:R-:W-:-:S03]  /*0ae0*/  @!P2 IMAD.MOV.U32 R16, RZ, RZ, RZ ;  /* 0x000000ffff10a224 */ /* 0x000fc600078e00ff */
[----:B------:R-:W-:-:S07]  /*0af0*/  @!P2 SEL R17, R10, 0x7ff00000, !P0 ;  /* 0x7ff000000a11a807 */ /* 0x000fce0004000000 */
.L_x_19:
[----:B------:R-:W-:Y:S05]  /*0b00*/  BSYNC.RECONVERGENT B1 ;  /* 0x0000000000017941 */ /* 0x000fea0003800200 */
.L_x_18:
[----:B------:R-:W-:Y:S01]  /*0b10*/  FSEL R11, R17, 1.875, P1 ;  /* 0x3ff00000110b7808 */ /* 0x000fe20000800000 */
[----:B------:R-:W-:Y:S01]  /*0b20*/  BSSY.RECONVERGENT B1, `(.L_x_20) ;  /* 0x000000e000017945 */ /* 0x000fe20003800200 */
[----:B------:R-:W-:-:S04]  /*0b30*/  FSEL R10, R16, RZ, P1 ;  /* 0x000000ff100a7208 */ /* 0x000fc80000800000 */
[----:B------:R-:W0:Y:S08]  /*0b40*/  F2F.F32.F64 R11, R10 ;  /* 0x0000000a000b7310 */ /* 0x000e300000301000 */
[----:B0-----:R-:W0:Y:S08]  /*0b50*/  MUFU.RCP R12, R11 ;  /* 0x0000000b000c7308 */ /* 0x001e300000001000 */
[----:B------:R-:W1:Y:S01]  /*0b60*/  FCHK P0, R0, R11 ;  /* 0x0000000b00007302 */ /* 0x000e620000000000 */
[----:B0-----:R-:W-:-:S04]  /*0b70*/  FFMA R13, -R11, R12, 1 ;  /* 0x3f8000000b0d7423 */ /* 0x001fc8000000010c */
[----:B------:R-:W-:-:S04]  /*0b80*/  FFMA R13, R12, R13, R12 ;  /* 0x0000000d0c0d7223 */ /* 0x000fc8000000000c */
[----:B------:R-:W-:-:S04]  /*0b90*/  FFMA R12, R0, R13, RZ ;  /* 0x0000000d000c7223 */ /* 0x000fc800000000ff */
[----:B------:R-:W-:-:S04]  /*0ba0*/  FFMA R14, -R11, R12, R0 ;  /* 0x0000000c0b0e7223 */ /* 0x000fc80000000100 */
[----:B------:R-:W-:Y:S01]  /*0bb0*/  FFMA R12, R13, R14, R12 ;  /* 0x0000000e0d0c7223 */ /* 0x000fe2000000000c */
[----:B-1----:R-:W-:Y:S06]  /*0bc0*/  @!P0 BRA `(.L_x_21) ;  /* 0x00000000000c8947 */ /* 0x002fec0003800000 */
[----:B------:R-:W-:-:S07]  /*0bd0*/  MOV R10, 0xbf0 ;  /* 0x00000bf0000a7802 */ /* 0x000fce0000000f00 */
[----:B-----5:R-:W-:Y:S05]  /*0be0*/  CALL.REL.NOINC `($__internal_1_$__cuda_sm3x_div_rn_noftz_f32_slowpath) ;  /* 0x00000004006c7944 */ /* 0x020fea0003c00000 */
[----:B------:R-:W-:-:S07]  /*0bf0*/  IMAD.MOV.U32 R12, RZ, RZ, R0 ;  /* 0x000000ffff0c7224 */ /* 0x000fce00078e0000 */
.L_x_21:
[----:B------:R-:W-:Y:S05]  /*0c00*/  BSYNC.RECONVERGENT B1 ;  /* 0x0000000000017941 */ /* 0x000fea0003800200 */
.L_x_20:
[----:B------:R-:W0:Y:S01]  /*0c10*/  MUFU.RCP R0, R11 ;  /* 0x0000000b00007308 */ /* 0x000e220000001000 */
[----:B------:R-:W-:Y:S01]  /*0c20*/  BSSY.RECONVERGENT B1, `(.L_x_22) ;  /* 0x000000c000017945 */ /* 0x000fe20003800200 */
[----:B-----5:R-:W-:-:S06]  /*0c30*/  FFMA R32, R15, R12, R32 ;  /* 0x0000000c0f207223 */ /* 0x020fcc0000000020 */
[----:B------:R-:W1:Y:S01]  /*0c40*/  FCHK P0, R2, R11 ;  /* 0x0000000b02007302 */ /* 0x000e620000000000 */
[----:B0-----:R-:W-:-:S04]  /*0c50*/  FFMA R13, -R11, R0, 1 ;  /* 0x3f8000000b0d7423 */ /* 0x001fc80000000100 */
[----:B------:R-:W-:-:S04]  /*0c60*/  FFMA R17, R0, R13, R0 ;  /* 0x0000000d00117223 */ /* 0x000fc80000000000 */
[----:B------:R-:W-:-:S04]  /*0c70*/  FFMA R0, R2, R17, RZ ;  /* 0x0000001102007223 */ /* 0x000fc800000000ff */
[----:B------:R-:W-:-:S04]  /*0c80*/  FFMA R13, -R11, R0, R2 ;  /* 0x000000000b0d7223 */ /* 0x000fc80000000102 */
[----:B------:R-:W-:Y:S01]  /*0c90*/  FFMA R0, R17, R13, R0 ;  /* 0x0000000d11007223 */ /* 0x000fe20000000000 */
[----:B-1----:R-:W-:Y:S06]  /*0ca0*/  @!P0 BRA `(.L_x_23) ;  /* 0x00000000000c8947 */ /* 0x002fec0003800000 */
[----:B------:R-:W-:Y:S02]  /*0cb0*/  MOV R0, R2 ;  /* 0x0000000200007202 */ /* 0x000fe40000000f00 */
[----:B------:R-:W-:-:S07]  /*0cc0*/  MOV R10, 0xce0 ;  /* 0x00000ce0000a7802 */ /* 0x000fce0000000f00 */
[----:B------:R-:W-:Y:S05]  /*0cd0*/  CALL.REL.NOINC `($__internal_1_$__cuda_sm3x_div_rn_noftz_f32_slowpath) ;  /* 0x0000000400307944 */ /* 0x000fea0003c00000 */
.L_x_23:
[----:B------:R-:W-:Y:S05]  /*0ce0*/  BSYNC.RECONVERGENT B1 ;  /* 0x0000000000017941 */ /* 0x000fea0003800200 */
.L_x_22:
[----:B------:R-:W0:Y:S01]  /*0cf0*/  MUFU.RCP R2, R11 ;  /* 0x0000000b00027308 */ /* 0x000e220000001000 */
[----:B------:R-:W-:Y:S01]  /*0d00*/  BSSY.RECONVERGENT B1, `(.L_x_24) ;  /* 0x000000d000017945 */ /* 0x000fe20003800200 */
[----:B------:R-:W-:-:S06]  /*0d10*/  FFMA R7, R15, R0, R7 ;  /* 0x000000000f077223 */ /* 0x000fcc0000000007 */
[----:B------:R-:W1:Y:S01]  /*0d20*/  FCHK P0, R3, R11 ;  /* 0x0000000b03007302 */ /* 0x000e620000000000 */
[----:B0-----:R-:W-:-:S04]  /*0d30*/  FFMA R13, -R11, R2, 1 ;  /* 0x3f8000000b0d7423 */ /* 0x001fc80000000102 */
[----:B------:R-:W-:-:S04]  /*0d40*/  FFMA R17, R2, R13, R2 ;  /* 0x0000000d02117223 */ /* 0x000fc80000000002 */
[----:B------:R-:W-:-:S04]  /*0d50*/  FFMA R2, R3, R17, RZ ;  /* 0x0000001103027223 */ /* 0x000fc800000000ff */
[----:B------:R-:W-:-:S04]  /*0d60*/  FFMA R13, -R11, R2, R3 ;  /* 0x000000020b0d7223 */ /* 0x000fc80000000103 */
[----:B------:R-:W-:Y:S01]  /*0d70*/  FFMA R2, R17, R13, R2 ;  /* 0x0000000d11027223 */ /* 0x000fe20000000002 */
[----:B-1----:R-:W-:Y:S06]  /*0d80*/  @!P0 BRA `(.L_x_25) ;  /* 0x0000000000108947 */ /* 0x002fec0003800000 */
[----:B------:R-:W-:Y:S01]  /*0d90*/  IMAD.MOV.U32 R0, RZ, RZ, R3 ;  /* 0x000000ffff007224 */ /* 0x000fe200078e0003 */
[----:B------:R-:W-:-:S07]  /*0da0*/  MOV R10, 0xdc0 ;  /* 0x00000dc0000a7802 */ /* 0x000fce0000000f00 */
[----:B------:R-:W-:Y:S05]  /*0db0*/  CALL.REL.NOINC `($__internal_1_$__cuda_sm3x_div_rn_noftz_f32_slowpath) ;  /* 0x0000000000f87944 */ /* 0x000fea0003c00000 */
[----:B------:R-:W-:-:S07]  /*0dc0*/  IMAD.MOV.U32 R2, RZ, RZ, R0 ;  /* 0x000000ffff027224 */ /* 0x000fce00078e0000 */
.L_x_25:
[----:B------:R-:W-:Y:S05]  /*0dd0*/  BSYNC.RECONVERGENT B1 ;  /* 0x0000000000017941 */ /* 0x000fea0003800200 */
.L_x_24:
[----:B------:R-:W-:-:S07]  /*0de0*/  FFMA R6, R15, R2, R6 ;  /* 0x000000020f067223 */ /* 0x000fce0000000006 */
.L_x_4:
[----:B-1----:R-:W-:Y:S05]  /*0df0*/  BSYNC.RECONVERGENT B0 ;  /* 0x0000000000007941 */ /* 0x002fea0003800200 */
.L_x_3:
[----:B------:R-:W-:Y:S01]  /*0e00*/  UIADD3 UR8, UP0, UPT, UR8, 0x4, URZ ;  /* 0x0000000408087890 */ /* 0x000fe2000ff1e0ff */
[----:B------:R-:W-:Y:S02]  /*0e10*/  VIADD R5, R5, 0x1 ;  /* 0x0000000105057836 */ /* 0x000fe40000000000 */
[----:B------:R-:W-:Y:S01]  /*0e20*/  VIADD R4, R4, 0x3 ;  /* 0x0000000304047836 */ /* 0x000fe20000000000 */
[----:B------:R-:W-:Y:S01]  /*0e30*/  UIADD3.X UR9, UPT, UPT, URZ, UR9, URZ, UP0, !UPT ;  /* 0x00000009ff097290 */ /* 0x000fe200087fe4ff */
[----:B------:R-:W-:Y:S11]  /*0e40*/  BRA.U UP1, `(.L_x_26) ;  /* 0xfffffff101b47547 */ /* 0x000ff6000b83ffff */
.L_x_2:
[----:B------:R-:W1:Y:S01]  /*0e50*/  LDC.64 R2, c[0x0][0x388] ;  /* 0x0000e200ff027b82 */ /* 0x000e620000000a00 */
[----:B------:R-:W2:Y:S01]  /*0e60*/  LDCU UR5, c[0x0][0x3a0] ;  /* 0x00007400ff0577ac */ /* 0x000ea20008000800 */
[----:B------:R-:W-:Y:S02]  /*0e70*/  IMAD R33, R33, 0x3, RZ ;  /* 0x0000000321217824 */ /* 0x000fe400078e02ff */
[----:B--2---:R-:W-:Y:S01]  /*0e80*/  FMUL R5, R32, UR5 ;  /* 0x0000000520057c20 */ /* 0x004fe20008400000 */
[----:B------:R-:W-:Y:S01]  /*0e90*/  FMUL R7, R7, UR5 ;  /* 0x0000000507077c20 */ /* 0x000fe20008400000 */
[----:B0-----:R-:W-:Y:S01]  /*0ea0*/  FMUL R9, R6, UR5 ;  /* 0x0000000506097c20 */ /* 0x001fe20008400000 */
[----:B-1----:R-:W-:-:S05]  /*0eb0*/  IMAD.WIDE R2, R33, 0x4, R2 ;  /* 0x0000000421027825 */ /* 0x002fca00078e0202 */
[----:B------:R-:W-:Y:S04]  /*0ec0*/  STG.E desc[UR6][R2.64], R5 ;  /* 0x0000000502007986 */ /* 0x000fe8000c101906 */
[----:B------:R-:W-:Y:S04]  /*0ed0*/  STG.E desc[UR6][R2.64+0x4], R7 ;  /* 0x0000040702007986 */ /* 0x000fe8000c101906 */
[----:B------:R-:W-:Y:S01]  /*0ee0*/  STG.E desc[UR6][R2.64+0x8], R9 ;  /* 0x0000080902007986 */ /* 0x000fe2000c101906 */
[----:B------:R-:W-:Y:S05]  /*0ef0*/  EXIT ;  /* 0x000000000000794d */ /* 0x000fea0003800000 */
        .weak           $__internal_0_$__cuda_sm20_dsqrt_rn_f64_mediumpath_v1
        .type           $__internal_0_$__cuda_sm20_dsqrt_rn_f64_mediumpath_v1,@function
        .size           $__internal_0_$__cuda_sm20_dsqrt_rn_f64_mediumpath_v1,($__internal_1_$__cuda_sm3x_div_rn_noftz_f32_slowpath - $__internal_0_$__cuda_sm20_dsqrt_rn_f64_mediumpath_v1)
$__internal_0_$__cuda_sm20_dsqrt_rn_f64_mediumpath_v1:
[----:B------:R-:W-:Y:S01]  /*0f00*/  ISETP.GE.U32.AND P0, PT, R14, -0x3400000, PT ;  /* 0xfcc000000e00780c */ /* 0x000fe20003f06070 */
[----:B------:R-:W-:Y:S01]  /*0f10*/  BSSY.RECONVERGENT B2, `(.L_x_27) ;  /* 0x0000026000027945 */ /* 0x000fe20003800200 */
[----:B------:R-:W-:Y:S02]  /*0f20*/  IMAD.MOV.U32 R17, RZ, RZ, R23 ;  /* 0x000000ffff117224 */ /* 0x000fe400078e0017 */
[----:B------:R-:W-:Y:S02]  /*0f30*/  IMAD.MOV.U32 R14, RZ, RZ, R10 ;  /* 0x000000ffff0e7224 */ /* 0x000fe400078e000a */
[----:B------:R-:W-:-:S07]  /*0f40*/  IMAD.MOV.U32 R15, RZ, RZ, R11 ;  /* 0x000000ffff0f7224 */ /* 0x000fce00078e000b */
[----:B------:R-:W-:Y:S05]  /*0f50*/  @!P0 BRA `(.L_x_28) ;  /* 0x0000000000208947 */ /* 0x000fea0003800000 */
[----:B------:R-:W-:-:S10]  /*0f60*/  DFMA.RM R16, R20, R16, R18 ;  /* 0x000000101410722b */ /* 0x000fd40000004012 */
[----:B------:R-:W-:-:S04]  /*0f70*/  IADD3 R18, P0, PT, R16, 0x1, RZ ;  /* 0x0000000110127810 */ /* 0x000fc80007f1e0ff */
[----:B------:R-:W-:-:S06]  /*0f80*/  IADD3.X R19, PT, PT, RZ, R17, RZ, P0, !PT ;  /* 0x00000011ff137210 */ /* 0x000fcc00007fe4ff */
[----:B------:R-:W-:-:S08]  /*0f90*/  DFMA.RP R14, -R16, R18, R14 ;  /* 0x00000012100e722b */ /* 0x000fd0000000810e */
[----:B------:R-:W-:-:S06]  /*0fa0*/  DSETP.GT.AND P0, PT, R14, RZ, PT ;  /* 0x000000ff0e00722a */ /* 0x000fcc0003f04000 */
[----:B------:R-:W-:Y:S02]  /*0fb0*/  FSEL R16, R18, R16, P0 ;  /* 0x0000001012107208 */ /* 0x000fe40000000000 */
[----:B------:R-:W-:Y:S01]  /*0fc0*/  FSEL R17, R19, R17, P0 ;  /* 0x0000001113117208 */ /* 0x000fe20000000000 */
[----:B------:R-:W-:Y:S06]  /*0fd0*/  BRA `(.L_x_29) ;  /* 0x0000000000647947 */ /* 0x000fec0003800000 */
.L_x_28:
[----:B------:R-:W-:-:S14]  /*0fe0*/  DSETP.NE.AND P0, PT, R14, RZ, PT ;  /* 0x000000ff0e00722a */ /* 0x000fdc0003f05000 */
[----:B------:R-:W-:Y:S05]  /*0ff0*/  @!P0 BRA `(.L_x_30) ;  /* 0x0000000000588947 */ /* 0x000fea0003800000 */
[----:B------:R-:W-:-:S13]  /*1000*/  ISETP.GE.AND P0, PT, R15, RZ, PT ;  /* 0x000000ff0f00720c */ /* 0x000fda0003f06270 */
[----:B------:R-:W-:Y:S02]  /*1010*/  @!P0 IMAD.MOV.U32 R16, RZ, RZ, 0x0 ;  /* 0x00000000ff108424 */ /* 0x000fe400078e00ff */
[----:B------:R-:W-:Y:S01]  /*1020*/  @!P0 IMAD.MOV.U32 R17, RZ, RZ, -0x80000 ;  /* 0xfff80000ff118424 */ /* 0x000fe200078e00ff */
[----:B------:R-:W-:Y:S06]  /*1030*/  @!P0 BRA `(.L_x_29) ;  /* 0x00000000004c8947 */ /* 0x000fec0003800000 */
[----:B------:R-:W-:-:S13]  /*1040*/  ISETP.GT.AND P0, PT, R15, 0x7fefffff, PT ;  /* 0x7fefffff0f00780c */ /* 0x000fda0003f04270 */
[----:B------:R-:W-:Y:S05]  /*1050*/  @P0 BRA `(.L_x_30) ;  /* 0x0000000000400947 */ /* 0x000fea0003800000 */
[----:B------:R-:W-:Y:S01]  /*1060*/  DMUL R14, R14, 8.11296384146066816958e+31 ;  /* 0x469000000e0e7828 */ /* 0x000fe20000000000 */
[----:B------:R-:W-:Y:S02]  /*1070*/  IMAD.MOV.U32 R16, RZ, RZ, RZ ;  /* 0x000000ffff107224 */ /* 0x000fe400078e00ff */
[----:B------:R-:W-:Y:S02]  /*1080*/  IMAD.MOV.U32 R20, RZ, RZ, 0x0 ;  /* 0x00000000ff147424 */ /* 0x000fe400078e00ff */
[----:B------:R-:W-:Y:S01]  /*1090*/  IMAD.MOV.U32 R21, RZ, RZ, 0x3fd80000 ;  /* 0x3fd80000ff157424 */ /* 0x000fe200078e00ff */
[----:B------:R-:W0:Y:S02]  /*10a0*/  MUFU.RSQ64H R17, R15 ;  /* 0x0000000f00117308 */ /* 0x000e240000001c00 */
[----:B0-----:R-:W-:-:S08]  /*10b0*/  DMUL R18, R16, R16 ;  /* 0x0000001010127228 */ /* 0x001fd00000000000 */
[----:B------:R-:W-:-:S08]  /*10c0*/  DFMA R18, R14, -R18, 1 ;  /* 0x3ff000000e12742b */ /* 0x000fd00000000812 */
[----:B------:R-:W-:Y:S02]  /*10d0*/  DFMA R20, R18, R20, 0.5 ;  /* 0x3fe000001214742b */ /* 0x000fe40000000014 */
[----:B------:R-:W-:-:S08]  /*10e0*/  DMUL R18, R16, R18 ;  /* 0x0000001210127228 */ /* 0x000fd00000000000 */
[----:B------:R-:W-:-:S08]  /*10f0*/  DFMA R18, R20, R18, R16 ;  /* 0x000000121412722b */ /* 0x000fd00000000010 */
[----:B------:R-:W-:Y:S02]  /*1100*/  DMUL R16, R14, R18 ;  /* 0x000000120e107228 */ /* 0x000fe40000000000 */
[----:B------:R-:W-:-:S06]  /*1110*/  VIADD R19, R19, 0xfff00000 ;  /* 0xfff0000013137836 */ /* 0x000fcc0000000000 */
[----:B------:R-:W-:-:S08]  /*1120*/  DFMA R20, R16, -R16, R14 ;  /* 0x800000101014722b */ /* 0x000fd0000000000e */
[----:B------:R-:W-:-:S10]  /*1130*/  DFMA R16, R18, R20, R16 ;  /* 0x000000141210722b */ /* 0x000fd40000000010 */
[----:B------:R-:W-:Y:S01]  /*1140*/  VIADD R17, R17, 0xfcb00000 ;  /* 0xfcb0000011117836 */ /* 0x000fe20000000000 */
[----:B------:R-:W-:Y:S06]  /*1150*/  BRA `(.L_x_29) ;  /* 0x0000000000047947 */ /* 0x000fec0003800000 */
.L_x_30:
[----:B------:R-:W-:-:S11]  /*1160*/  DADD R16, R14, R14 ;  /* 0x000000000e107229 */ /* 0x000fd6000000000e */
.L_x_29:
[----:B------:R-:W-:Y:S05]  /*1170*/  BSYNC.RECONVERGENT B2 ;  /* 0x0000000000027941 */ /* 0x000fea0003800200 */
.L_x_27:
[----:B------:R-:W-:-:S04]  /*1180*/  MOV R13, 0x0 ;  /* 0x00000000000d7802 */ /* 0x000fc80000000f00 */
[----:B------:R-:W-:Y:S05]  /*1190*/  RET.REL.NODEC R12 `(_Z22calculateAccels_kerneliPfS_S_f) ;  /* 0xffffffec0c987950 */ /* 0x000fea0003c3ffff */
        .weak           $__internal_1_$__cuda_sm3x_div_rn_noftz_f32_slowpath
        .type           $__internal_1_$__cuda_sm3x_div_rn_noftz_f32_slowpath,@function
        .size           $__internal_1_$__cuda_sm3x_div_rn_noftz_f32_slowpath,($_Z22calculateAccels_kerneliPfS_S_f$__internal_accurate_pow - $__internal_1_$__cuda_sm3x_div_rn_noftz_f32_slowpath)
$__internal_1_$__cuda_sm3x_div_rn_noftz_f32_slowpath:
[--C-:B------:R-:W-:Y:S01]  /*11a0*/  SHF.R.U32.HI R13, RZ, 0x17, R11.reuse ;  /* 0x00000017ff0d7819 */ /* 0x100fe2000001160b */
[----:B------:R-:W-:Y:S01]  /*11b0*/  BSSY.RECONVERGENT B2, `(.L_x_31) ;  /* 0x0000063000027945 */ /* 0x000fe20003800200 */
[----:B------:R-:W-:Y:S02]  /*11c0*/  SHF.R.U32.HI R12, RZ, 0x17, R0 ;  /* 0x00000017ff0c7819 */ /* 0x000fe40000011600 */
[----:B------:R-:W-:Y:S01]  /*11d0*/  LOP3.LUT R20, R13, 0xff, RZ, 0xc0, !PT ;  /* 0x000000ff0d147812 */ /* 0x000fe200078ec0ff */
[----:B------:R-:W-:Y:S01]  /*11e0*/  IMAD.MOV.U32 R13, RZ, RZ, R11 ;  /* 0x000000ffff0d7224 */ /* 0x000fe200078e000b */
[----:B------:R-:W-:-:S03]  /*11f0*/  LOP3.LUT R18, R12, 0xff, RZ, 0xc0, !PT ;  /* 0x000000ff0c127812 */ /* 0x000fc600078ec0ff */
[----:B------:R-:W-:Y:S02]  /*1200*/  VIADD R16, R20, 0xffffffff ;  /* 0xffffffff14107836 */ /* 0x000fe40000000000 */
[----:B------:R-:W-:-:S03]  /*1210*/  VIADD R14, R18, 0xffffffff ;  /* 0xffffffff120e7836 */ /* 0x000fc60000000000 */
[----:B------:R-:W-:-:S04]  /*1220*/  ISETP.GT.U32.AND P0, PT, R16, 0xfd, PT ;  /* 0x000000fd1000780c */ /* 0x000fc80003f04070 */
[----:B------:R-:W-:-:S13]  /*1230*/  ISETP.GT.U32.OR P0, PT, R14, 0xfd, P0 ;  /* 0x000000fd0e00780c */ /* 0x000fda0000704470 */
[----:B------:R-:W-:Y:S01]  /*1240*/  @!P0 IMAD.MOV.U32 R12, RZ, RZ, RZ ;  /* 0x000000ffff0c8224 */ /* 0x000fe200078e00ff */
[----:B------:R-:W-:Y:S06]  /*1250*/  @!P0 BRA `(.L_x_32) ;  /* 0x00000000005c8947 */ /* 0x000fec0003800000 */
[----:B------:R-:W-:Y:S02]  /*1260*/  FSETP.GTU.FTZ.AND P0, PT, |R0|, +INF , PT ;  /* 0x7f8000000000780b */ /* 0x000fe40003f1c200 */
[----:B------:R-:W-:-:S04]  /*1270*/  FSETP.GTU.FTZ.AND P1, PT, |R11|, +INF , PT ;  /* 0x7f8000000b00780b */ /* 0x000fc80003f3c200 */
[----:B------:R-:W-:-:S13]  /*1280*/  PLOP3.LUT P0, PT, P0, P1, PT, 0xf8, 0x8f ;  /* 0x00000000008f781c */ /* 0x000fda0000703f70 */
[----:B------:R-:W-:Y:S05]  /*1290*/  @P0 BRA `(.L_x_33) ;  /* 0x00000004004c0947 */ /* 0x000fea0003800000 */
[----:B------:R-:W-:-:S13]  /*12a0*/  LOP3.LUT P0, RZ, R13, 0x7fffffff, R0, 0xc8, !PT ;  /* 0x7fffffff0dff7812 */ /* 0x000fda000780c800 */
[----:B------:R-:W-:Y:S05]  /*12b0*/  @!P0 BRA `(.L_x_34) ;  /* 0x00000004003c8947 */ /* 0x000fea0003800000 */
[C---:B------:R-:W-:Y:S02]  /*12c0*/  FSETP.NEU.FTZ.AND P1, PT, |R0|.reuse, +INF , PT ;  /* 0x7f8000000000780b */ /* 0x040fe40003f3d200 */
[----:B------:R-:W-:Y:S02]  /*12d0*/  FSETP.NEU.FTZ.AND P2, PT, |R11|, +INF , PT ;  /* 0x7f8000000b00780b */ /* 0x000fe40003f5d200 */
[----:B------:R-:W-:-:S11]  /*12e0*/  FSETP.NEU.FTZ.AND P0, PT, |R0|, +INF , PT ;  /* 0x7f8000000000780b */ /* 0x000fd60003f1d200 */
[----:B------:R-:W-:Y:S05]  /*12f0*/  @!P2 BRA !P1, `(.L_x_34) ;  /* 0x00000004002ca947 */ /* 0x000fea0004800000 */
[----:B------:R-:W-:-:S04]  /*1300*/  LOP3.LUT P1, RZ, R0, 0x7fffffff, RZ, 0xc0, !PT ;  /* 0x7fffffff00ff7812 */ /* 0x000fc8000782c0ff */
[----:B------:R-:W-:-:S13]  /*1310*/  PLOP3.LUT P1, PT, P2, P1, PT, 0x2f, 0xf2 ;  /* 0x0000000000f2781c */ /* 0x000fda0001722577 */
[----:B------:R-:W-:Y:S05]  /*1320*/  @P1 BRA `(.L_x_35) ;  /* 0x0000000400181947 */ /* 0x000fea0003800000 */
[----:B------:R-:W-:-:S04]  /*1330*/  LOP3.LUT P1, RZ, R13, 0x7fffffff, RZ, 0xc0, !PT ;  /* 0x7fffffff0dff7812 */ /* 0x000fc8000782c0ff */
[----:B------:R-:W-:-:S13]  /*1340*/  PLOP3.LUT P0, PT, P0, P1, PT, 0x2f, 0xf2 ;  /* 0x0000000000f2781c */ /* 0x000fda0000702577 */
[----:B------:R-:W-:Y:S05]  /*1350*/  @P0 BRA `(.L_x_36) ;  /* 0x0000000400000947 */ /* 0x000fea0003800000 */
[----:B------:R-:W-:Y:S02]  /*1360*/  ISETP.GE.AND P0, PT, R14, RZ, PT ;  /* 0x000000ff0e00720c */ /* 0x000fe40003f06270 */
[----:B------:R-:W-:-:S11]  /*1370*/  ISETP.GE.AND P1, PT, R16, RZ, PT ;  /* 0x000000ff1000720c */ /* 0x000fd60003f26270 */
[----:B------:R-:W-:Y:S02]  /*1380*/  @P0 IMAD.MOV.U32 R12, RZ, RZ, RZ ;  /* 0x000000ffff0c0224 */ /* 0x000fe400078e00ff */
[----:B------:R-:W-:Y:S01]  /*1390*/  @!P0 FFMA R0, R0, 1.84467440737095516160e+19, RZ ;  /* 0x5f80000000008823 */ /* 0x000fe200000000ff */
[----:B------:R-:W-:Y:S02]  /*13a0*/  @!P0 IMAD.MOV.U32 R12, RZ, RZ, -0x40 ;  /* 0xffffffc0ff0c8424 */ /* 0x000fe400078e00ff */
[----:B------:R-:W-:Y:S02]  /*13b0*/  @!P1 FFMA R13, R11, 1.84467440737095516160e+19, RZ ;  /* 0x5f8000000b0d9823 */ /* 0x000fe400000000ff */
[----:B------:R-:W-:-:S07]  /*13c0*/  @!P1 VIADD R12, R12, 0x40 ;  /* 0x000000400c0c9836 */ /* 0x000fce0000000000 */
.L_x_32:
[----:B------:R-:W-:Y:S01]  /*13d0*/  LEA R14, R20, 0xc0800000, 0x17 ;  /* 0xc0800000140e7811 */ /* 0x000fe200078eb8ff */
[----:B------:R-:W-:Y:S03]  /*13e0*/  BSSY.RECONVERGENT B3, `(.L_x_37) ;  /* 0x0000036000037945 */ /* 0x000fe60003800200 */
[----:B------:R-:W-:Y:S01]  /*13f0*/  IADD3 R14, PT, PT, -R14, R13, RZ ;  /* 0x0000000d0e0e7210 */ /* 0x000fe20007ffe1ff */
[----:B------:R-:W-:-:S03]  /*1400*/  VIADD R13, R18, 0xffffff81 ;  /* 0xffffff81120d7836 */ /* 0x000fc60000000000 */
[----:B------:R-:W0:Y:S01]  /*1410*/  MUFU.RCP R16, R14 ;  /* 0x0000000e00107308 */ /* 0x000e220000001000 */
[----:B------:R-:W-:Y:S01]  /*1420*/  FADD.FTZ R17, -R14, -RZ ;  /* 0x800000ff0e117221 */ /* 0x000fe20000010100 */
[----:B------:R-:W-:-:S03]  /*1430*/  IMAD R0, R13, -0x800000, R0 ;  /* 0xff8000000d007824 */ /* 0x000fc600078e0200 */
[----:B0-----:R-:W-:-:S04]  /*1440*/  FFMA R19, R16, R17, 1 ;  /* 0x3f80000010137423 */ /* 0x001fc80000000011 */
[----:B------:R-:W-:-:S04]  /*1450*/  FFMA R21, R16, R19, R16 ;  /* 0x0000001310157223 */ /* 0x000fc80000000010 */
[----:B------:R-:W-:-:S04]  /*1460*/  FFMA R16, R0, R21, RZ ;  /* 0x0000001500107223 */ /* 0x000fc800000000ff */
[----:B------:R-:W-:-:S04]  /*1470*/  FFMA R19, R17, R16, R0 ;  /* 0x0000001011137223 */ /* 0x000fc80000000000 */
[----:B------:R-:W-:-:S04]  /*1480*/  FFMA R16, R21, R19, R16 ;  /* 0x0000001315107223 */ /* 0x000fc80000000010 */
[----:B------:R-:W-:Y:S01]  /*1490*/  FFMA R19, R17, R16, R0 ;  /* 0x0000001011137223 */ /* 0x000fe20000000000 */
[----:B------:R-:W-:-:S03]  /*14a0*/  IADD3 R17, PT, PT, R13, 0x7f, -R20 ;  /* 0x0000007f0d117810 */ /* 0x000fc60007ffe814 */
[----:B------:R-:W-:Y:S02]  /*14b0*/  FFMA R0, R21, R19, R16 ;  /* 0x0000001315007223 */ /* 0x000fe40000000010 */
[----:B------:R-:W-:-:S03]  /*14c0*/  IMAD.IADD R17, R17, 0x1, R12 ;  /* 0x0000000111117824 */ /* 0x000fc600078e020c */
[----:B------:R-:W-:-:S04]  /*14d0*/  SHF.R.U32.HI R13, RZ, 0x17, R0 ;  /* 0x00000017ff0d7819 */ /* 0x000fc80000011600 */
[----:B------:R-:W-:-:S05]  /*14e0*/  LOP3.LUT R13, R13, 0xff, RZ, 0xc0, !PT ;  /* 0x000000ff0d0d7812 */ /* 0x000fca00078ec0ff */
[----:B------:R-:W-:-:S04]  /*14f0*/  IMAD.IADD R18, R13, 0x1, R17 ;  /* 0x000000010d127824 */ /* 0x000fc800078e0211 */
[----:B------:R-:W-:-:S05]  /*1500*/  VIADD R12, R18, 0xffffffff ;  /* 0xffffffff120c7836 */ /* 0x000fca0000000000 */
[----:B------:R-:W-:-:S13]  /*1510*/  ISETP.GE.U32.AND P0, PT, R12, 0xfe, PT ;  /* 0x000000fe0c00780c */ /* 0x000fda0003f06070 */
[----:B------:R-:W-:Y:S05]  /*1520*/  @!P0 BRA `(.L_x_38) ;  /* 0x0000000000808947 */ /* 0x000fea0003800000 */
[----:B------:R-:W-:-:S13]  /*1530*/  ISETP.GT.AND P0, PT, R18, 0xfe, PT ;  /* 0x000000fe1200780c */ /* 0x000fda0003f04270 */
[----:B------:R-:W-:Y:S05]  /*1540*/  @P0 BRA `(.L_x_39) ;  /* 0x00000000006c0947 */ /* 0x000fea0003800000 */
[----:B------:R-:W-:-:S13]  /*1550*/  ISETP.GE.AND P0, PT, R18, 0x1, PT ;  /* 0x000000011200780c */ /* 0x000fda0003f06270 */
[----:B------:R-:W-:Y:S05]  /*1560*/  @P0 BRA `(.L_x_40) ;  /* 0x0000000000740947 */ /* 0x000fea0003800000 */
[----:B------:R-:W-:Y:S02]  /*1570*/  ISETP.GE.AND P0, PT, R18, -0x18, PT ;  /* 0xffffffe81200780c */ /* 0x000fe40003f06270 */
[----:B------:R-:W-:-:S11]  /*1580*/  LOP3.LUT R0, R0, 0x80000000, RZ, 0xc0, !PT ;  /* 0x8000000000007812 */ /* 0x000fd600078ec0ff */
[----:B------:R-:W-:Y:S05]  /*1590*/  @!P0 BRA `(.L_x_40) ;  /* 0x0000000000688947 */ /* 0x000fea0003800000 */
[CCC-:B------:R-:W-:Y:S01]  /*15a0*/  FFMA.RZ R12, R21.reuse, R19.reuse, R16.reuse ;  /* 0x00000013150c7223 */ /* 0x1c0fe2000000c010 */
[C---:B------:R-:W-:Y:S02]  /*15b0*/  VIADD R17, R18.reuse, 0x20 ;  /* 0x0000002012117836 */ /* 0x040fe40000000000 */
[CCC-:B------:R-:W-:Y:S01]  /*15c0*/  FFMA.RM R13, R21.reuse, R19.reuse, R16.reuse ;  /* 0x00000013150d7223 */ /* 0x1c0fe20000004010 */
[----:B------:R-:W-:Y:S02]  /*15d0*/  ISETP.NE.AND P2, PT, R18, RZ, PT ;  /* 0x000000ff1200720c */ /* 0x000fe40003f45270 */
[----:B------:R-:W-:Y:S01]  /*15e0*/  LOP3.LUT R14, R12, 0x7fffff, RZ, 0xc0, !PT ;  /* 0x007fffff0c0e7812 */ /* 0x000fe200078ec0ff */
[----:B------:R-:W-:Y:S01]  /*15f0*/  FFMA.RP R12, R21, R19, R16 ;  /* 0x00000013150c7223 */ /* 0x000fe20000008010 */
[----:B------:R-:W-:Y:S01]  /*1600*/  IMAD.MOV R16, RZ, RZ, -R18 ;  /* 0x000000ffff107224 */ /* 0x000fe200078e0a12 */
[----:B------:R-:W-:Y:S02]  /*1610*/  ISETP.NE.AND P1, PT, R18, RZ, PT ;  /* 0x000000ff1200720c */ /* 0x000fe40003f25270 */
[----:B------:R-:W-:-:S02]  /*1620*/  LOP3.LUT R14, R14, 0x800000, RZ, 0xfc, !PT ;  /* 0x008000000e0e7812 */ /* 0x000fc400078efcff */
[----:B------:R-:W-:Y:S02]  /*1630*/  FSETP.NEU.FTZ.AND P0, PT, R12, R13, PT ;  /* 0x0000000d0c00720b */ /* 0x000fe40003f1d000 */
[----:B------:R-:W-:Y:S02]  /*1640*/  SHF.L.U32 R17, R14, R17, RZ ;  /* 0x000000110e117219 */ /* 0x000fe400000006ff */
[----:B------:R-:W-:Y:S02]  /*1650*/  SEL R13, R16, RZ, P2 ;  /* 0x000000ff100d7207 */ /* 0x000fe40001000000 */
[----:B------:R-:W-:Y:S02]  /*1660*/  ISETP.NE.AND P1, PT, R17, RZ, P1 ;  /* 0x000000ff1100720c */ /* 0x000fe40000f25270 */
[----:B------:R-:W-:Y:S02]  /*1670*/  SHF.R.U32.HI R13, RZ, R13, R14 ;  /* 0x0000000dff0d7219 */ /* 0x000fe4000001160e */
[----:B------:R-:W-:-:S02]  /*1680*/  PLOP3.LUT P0, PT, P0, P1, PT, 0xf8, 0x8f ;  /* 0x00000000008f781c */ /* 0x000fc40000703f70 */
[----:B------:R-:W-:Y:S02]  /*1690*/  SHF.R.U32.HI R17, RZ, 0x1, R13 ;  /* 0x00000001ff117819 */ /* 0x000fe4000001160d */
[----:B------:R-:W-:-:S04]  /*16a0*/  SEL R12, RZ, 0x1, !P0 ;  /* 0x00000001ff0c7807 */ /* 0x000fc80004000000 */
[----:B------:R-:W-:-:S04]  /*16b0*/  LOP3.LUT R12, R12, 0x1, R17, 0xf8, !PT ;  /* 0x000000010c0c7812 */ /* 0x000fc800078ef811 */
[----:B------:R-:W-:-:S05]  /*16c0*/  LOP3.LUT R12, R12, R13, RZ, 0xc0, !PT ;  /* 0x0000000d0c0c7212 */ /* 0x000fca00078ec0ff */
[----:B------:R-:W-:-:S05]  /*16d0*/  IMAD.IADD R17, R17, 0x1, R12 ;  /* 0x0000000111117824 */ /* 0x000fca00078e020c */
[----:B------:R-:W-:Y:S01]  /*16e0*/  LOP3.LUT R0, R17, R0, RZ, 0xfc, !PT ;  /* 0x0000000011007212 */ /* 0x000fe200078efcff */
[----:B------:R-:W-:Y:S06]  /*16f0*/  BRA `(.L_x_40) ;  /* 0x0000000000107947 */ /* 0x000fec0003800000 */
.L_x_39:
[----:B------:R-:W-:-:S04]  /*1700*/  LOP3.LUT R0, R0, 0x80000000, RZ, 0xc0, !PT ;  /* 0x8000000000007812 */ /* 0x000fc800078ec0ff */
[----:B------:R-:W-:Y:S01]  /*1710*/  LOP3.LUT R0, R0, 0x7f800000, RZ, 0xfc, !PT ;  /* 0x7f80000000007812 */ /* 0x000fe200078efcff */
[----:B------:R-:W-:Y:S06]  /*1720*/  BRA `(.L_x_40) ;  /* 0x0000000000047947 */ /* 0x000fec0003800000 */
.L_x_38:
[----:B------:R-:W-:-:S07]  /*1730*/  LEA R0, R17, R0, 0x17 ;  /* 0x0000000011007211 */ /* 0x000fce00078eb8ff */
.L_x_40:
[----:B------:R-:W-:Y:S05]  /*1740*/  BSYNC.RECONVERGENT B3 ;  /* 0x0000000000037941 */ /* 0x000fea0003800200 */
.L_x_37:
[----:B------:R-:W-:Y:S05]  /*1750*/  BRA `(.L_x_41) ;  /* 0x0000000000207947 */ /* 0x000fea0003800000 */
.L_x_36:
[----:B------:R-:W-:-:S04]  /*1760*/  LOP3.LUT R0, R13, 0x80000000, R0, 0x48, !PT ;  /* 0x800000000d007812 */ /* 0x000fc800078e4800 */
[----:B------:R-:W-:Y:S01]  /*1770*/  LOP3.LUT R0, R0, 0x7f800000, RZ, 0xfc, !PT ;  /* 0x7f80000000007812 */ /* 0x000fe200078efcff */
[----:B------:R-:W-:Y:S06]  /*1780*/  BRA `(.L_x_41) ;  /* 0x0000000000147947 */ /* 0x000fec0003800000 */
.L_x_35:
[----:B------:R-:W-:Y:S01]  /*1790*/  LOP3.LUT R0, R13, 0x80000000, R0, 0x48, !PT ;  /* 0x800000000d007812 */ /* 0x000fe200078e4800 */
[----:B------:R-:W-:Y:S06]  /*17a0*/  BRA `(.L_x_41) ;  /* 0x00000000000c7947 */ /* 0x000fec0003800000 */
.L_x_34:
[----:B------:R-:W0:Y:S01]  /*17b0*/  MUFU.RSQ R0, -QNAN ;  /* 0xffc0000000007908 */ /* 0x000e220000001400 */
[----:B------:R-:W-:Y:S05]  /*17c0*/  BRA `(.L_x_41) ;  /* 0x0000000000047947 */ /* 0x000fea0003800000 */
.L_x_33:
[----:B------:R-:W-:-:S07]  /*17d0*/  FADD.FTZ R0, R0, R11 ;  /* 0x0000000b00007221 */ /* 0x000fce0000010000 */
.L_x_41:
[----:B------:R-:W-:Y:S05]  /*17e0*/  BSYNC.RECONVERGENT B2 ;  /* 0x0000000000027941 */ /* 0x000fea0003800200 */
.L_x_31:
[----:B------:R-:W-:Y:S02]  /*17f0*/  IMAD.MOV.U32 R12, RZ, RZ, R10 ;  /* 0x000000ffff0c7224 */ /* 0x000fe400078e000a */
[----:B------:R-:W-:-:S04]  /*1800*/  IMAD.MOV.U32 R13, RZ, RZ, 0x0 ;  /* 0x00000000ff0d7424 */ /* 0x000fc800078e00ff */
[----:B0-----:R-:W-:Y:S05]  /*1810*/  RET.REL.NODEC R12 `(_Z22calculateAccels_kerneliPfS_S_f) ;  /* 0xffffffe40cf87950 */ /* 0x001fea0003c3ffff */
        .type           $_Z22calculateAccels_kerneliPfS_S_f$__internal_accurate_pow,@function
        .size           $_Z22calculateAccels_kerneliPfS_S_f$__internal_accurate_pow,(.L_x_57 - $_Z22calculateAccels_kerneliPfS_S_f$__internal_accurate_pow)
$_Z22calculateAccels_kerneliPfS_S_f$__internal_accurate_pow:
[----:B------:R-:W-:Y:S01]  /*1820*/  ISETP.GT.U32.AND P0, PT, R35, 0xfffff, PT ;  /* 0x000fffff2300780c */ /* 0x000fe20003f04070 */
[----:B------:R-:W-:Y:S01]  /*1830*/  IMAD.MOV.U32 R16, RZ, RZ, R18 ;  /* 0x000000ffff107224 */ /* 0x000fe200078e0012 */
[----:B------:R-:W-:Y:S01]  /*1840*/  UMOV UR10, 0x7d2cafe2 ;  /* 0x7d2cafe2000a7882 */ /* 0x000fe20000000000 */
[--C-:B------:R-:W-:Y:S01]  /*1850*/  IMAD.MOV.U32 R17, RZ, RZ, R35.reuse ;  /* 0x000000ffff117224 */ /* 0x100fe200078e0023 */
[----:B------:R-:W-:Y:S01]  /*1860*/  UMOV UR11, 0x3eb0f5ff ;  /* 0x3eb0f5ff000b7882 */ /* 0x000fe20000000000 */
[--C-:B------:R-:W-:Y:S01]  /*1870*/  IMAD.MOV.U32 R19, RZ, RZ, R35.reuse ;  /* 0x000000ffff137224 */ /* 0x100fe200078e0023 */
[----:B------:R-:W-:Y:S01]  /*1880*/  SHF.R.U32.HI R35, RZ, 0x14, R35 ;  /* 0x00000014ff237819 */ /* 0x000fe20000011623 */
[----:B------:R-:W-:Y:S01]  /*1890*/  IMAD.MOV.U32 R22, RZ, RZ, 0x41ad3b5a ;  /* 0x41ad3b5aff167424 */ /* 0x000fe200078e00ff */
[----:B------:R-:W-:Y:S01]  /*18a0*/  UMOV UR12, 0x3b39803f ;  /* 0x3b39803f000c7882 */ /* 0x000fe20000000000 */
[----:B------:R-:W-:Y:S01]  /*18b0*/  IMAD.MOV.U32 R23, RZ, RZ, 0x3ed0f5d2 ;  /* 0x3ed0f5d2ff177424 */ /* 0x000fe200078e00ff */
[----:B------:R-:W-:-:S03]  /*18c0*/  UMOV UR13, 0x3c7abc9e ;  /* 0x3c7abc9e000d7882 */ /* 0x000fc60000000000 */
[----:B------:R-:W-:-:S10]  /*18d0*/  @!P0 DMUL R16, R16, 1.80143985094819840000e+16 ;  /* 0x4350000010108828 */ /* 0x000fd40000000000 */
[----:B------:R-:W-:Y:S01]  /*18e0*/  @!P0 IMAD.MOV.U32 R19, RZ, RZ, R17 ;  /* 0x000000ffff138224 */ /* 0x000fe200078e0011 */
[----:B------:R-:W-:Y:S01]  /*18f0*/  @!P0 LEA.HI R35, R17, 0xffffffca, RZ, 0xc ;  /* 0xffffffca11238811 */ /* 0x000fe200078f60ff */
[----:B------:R-:W-:-:S03]  /*1900*/  @!P0 IMAD.MOV.U32 R18, RZ, RZ, R16 ;  /* 0x000000ffff128224 */ /* 0x000fc600078e0010 */
[----:B------:R-:W-:Y:S02]  /*1910*/  LOP3.LUT R19, R19, 0x800fffff, RZ, 0xc0, !PT ;  /* 0x800fffff13137812 */ /* 0x000fe400078ec0ff */
[----:B------:R-:W-:Y:S01]  /*1920*/  MOV R20, R18 ;  /* 0x0000001200147202 */ /* 0x000fe20000000f00 */
[----:B------:R-:W-:Y:S01]  /*1930*/  IMAD.MOV.U32 R18, RZ, RZ, RZ ;  /* 0x000000ffff127224 */ /* 0x000fe200078e00ff */
[----:B------:R-:W-:-:S04]  /*1940*/  LOP3.LUT R21, R19, 0x3ff00000, RZ, 0xfc, !PT ;  /* 0x3ff0000013157812 */ /* 0x000fc800078efcff */
[----:B------:R-:W-:-:S13]  /*1950*/  ISETP.GE.U32.AND P1, PT, R21, 0x3ff6a09f, PT ;  /* 0x3ff6a09f1500780c */ /* 0x000fda0003f26070 */
[----:B------:R-:W-:-:S04]  /*1960*/  @P1 VIADD R19, R21, 0xfff00000 ;  /* 0xfff0000015131836 */ /* 0x000fc80000000000 */
[----:B------:R-:W-:-:S06]  /*1970*/  @P1 IMAD.MOV.U32 R21, RZ, RZ, R19 ;  /* 0x000000ffff151224 */ /* 0x000fcc00078e0013 */
[C---:B------:R-:W-:Y:S02]  /*1980*/  DADD R26, R20.reuse, 1 ;  /* 0x3ff00000141a7429 */ /* 0x040fe40000000000 */
[----:B------:R-:W-:-:S04]  /*1990*/  DADD R20, R20, -1 ;  /* 0xbff0000014147429 */ /* 0x000fc80000000000 */
[----:B------:R-:W0:Y:S02]  /*19a0*/  MUFU.RCP64H R19, R27 ;  /* 0x0000001b00137308 */ /* 0x000e240000001800 */
[----:B0-----:R-:W-:-:S08]  /*19b0*/  DFMA R24, -R26, R18, 1 ;  /* 0x3ff000001a18742b */ /* 0x001fd00000000112 */
[----:B------:R-:W-:-:S08]  /*19c0*/  DFMA R24, R24, R24, R24 ;  /* 0x000000181818722b */ /* 0x000fd00000000018 */
[----:B------:R-:W-:-:S08]  /*19d0*/  DFMA R24, R18, R24, R18 ;  /* 0x000000181218722b */ /* 0x000fd00000000012 */
[----:B------:R-:W-:-:S08]  /*19e0*/  DMUL R18, R20, R24 ;  /* 0x0000001814127228 */ /* 0x000fd00000000000 */
[----:B------:R-:W-:-:S08]  /*19f0*/  DFMA R18, R20, R24, R18 ;  /* 0x000000181412722b */ /* 0x000fd00000000012 */
[----:B------:R-:W-:-:S08]  /*1a00*/  DMUL R30, R18, R18 ;  /* 0x00000012121e7228 */ /* 0x000fd00000000000 */
[----:B------:R-:W-:Y:S01]  /*1a10*/  DFMA R22, R30, UR10, R22 ;  /* 0x0000000a1e167c2b */ /* 0x000fe20008000016 */
[----:B------:R-:W-:Y:S01]  /*1a20*/  UMOV UR10, 0x75488a3f ;  /* 0x75488a3f000a7882 */ /* 0x000fe20000000000 */
[----:B------:R-:W-:-:S06]  /*1a30*/  UMOV UR11, 0x3ef3b20a ;  /* 0x3ef3b20a000b7882 */ /* 0x000fcc0000000000 */
[----:B------:R-:W-:Y:S01]  /*1a40*/  DFMA R28, R30, R22, UR10 ;  /* 0x0000000a1e1c7e2b */ /* 0x000fe20008000016 */
[----:B------:R-:W-:Y:S01]  /*1a50*/  UMOV UR10, 0xe4faecd5 ;  /* 0xe4faecd5000a7882 */ /* 0x000fe20000000000 */
[----:B------:R-:W-:Y:S01]  /*1a60*/  UMOV UR11, 0x3f1745cd ;  /* 0x3f1745cd000b7882 */ /* 0x000fe20000000000 */
[----:B------:R-:W-:-:S05]  /*1a70*/  DADD R22, R20, -R18 ;  /* 0x0000000014167229 */ /* 0x000fca0000000812 */
[----:B------:R-:W-:Y:S01]  /*1a80*/  DFMA R28, R30, R28, UR10 ;  /* 0x0000000a1e1c7e2b */ /* 0x000fe2000800001c */
[----:B------:R-:W-:Y:S01]  /*1a90*/  UMOV UR10, 0x258a578b ;  /* 0x258a578b000a7882 */ /* 0x000fe20000000000 */
[----:B------:R-:W-:Y:S01]  /*1aa0*/  UMOV UR11, 0x3f3c71c7 ;  /* 0x3f3c71c7000b7882 */ /* 0x000fe20000000000 */
[----:B------:R-:W-:-:S05]  /*1ab0*/  DADD R22, R22, R22 ;  /* 0x0000000016167229 */ /* 0x000fca0000000016 */
[----:B------:R-:W-:Y:S01]  /*1ac0*/  DFMA R28, R30, R28, UR10 ;  /* 0x0000000a1e1c7e2b */ /* 0x000fe2000800001c */
[----:B------:R-:W-:Y:S01]  /*1ad0*/  UMOV UR10, 0x9242b910 ;  /* 0x9242b910000a7882 */ /* 0x000fe20000000000 */
[----:B------:R-:W-:Y:S01]  /*1ae0*/  UMOV UR11, 0x3f624924 ;  /* 0x3f624924000b7882 */ /* 0x000fe20000000000 */
[----:B------:R-:W-:-:S05]  /*1af0*/  DFMA R22, R20, -R18, R22 ;  /* 0x800000121416722b */ /* 0x000fca0000000016 */
[----:B------:R-:W-:Y:S01]  /*1b00*/  DFMA R28, R30, R28, UR10 ;  /* 0x0000000a1e1c7e2b */ /* 0x000fe2000800001c */
[----:B------:R-:W-:Y:S01]  /*1b10*/  UMOV UR10, 0x99999dfb ;  /* 0x99999dfb000a7882 */ /* 0x000fe20000000000 */
[----:B------:R-:W-:Y:S01]  /*1b20*/  UMOV UR11, 0x3f899999 ;  /* 0x3f899999000b7882 */ /* 0x000fe20000000000 */
[----:B------:R-:W-:Y:S02]  /*1b30*/  DMUL R22, R24, R22 ;  /* 0x0000001618167228 */ /* 0x000fe40000000000 */
[----:B------:R-:W-:-:S03]  /*1b40*/  DMUL R24, R18, R18 ;  /* 0x0000001212187228 */ /* 0x000fc60000000000 */
[----:B------:R-:W-:Y:S01]  /*1b50*/  DFMA R28, R30, R28, UR10 ;  /* 0x0000000a1e1c7e2b */ /* 0x000fe2000800001c */
[----:B------:R-:W-:Y:S01]  /*1b60*/  UMOV UR10, 0x55555555 ;  /* 0x55555555000a7882 */ /* 0x000fe20000000000 */
[----:B------:R-:W-:-:S03]  /*1b70*/  UMOV UR11, 0x3fb55555 ;  /* 0x3fb55555000b7882 */ /* 0x000fc60000000000 */
[----:B------:R-:W-:-:S03]  /*1b80*/  DMUL R16, R18, R24 ;  /* 0x0000001812107228 */ /* 0x000fc60000000000 */
[----:B------:R-:W-:-:S08]  /*1b90*/  DFMA R20, R30, R28, UR10 ;  /* 0x0000000a1e147e2b */ /* 0x000fd0000800001c */
[----:B------:R-:W-:Y:S01]  /*1ba0*/  DADD R26, -R20, UR10 ;  /* 0x0000000a141a7e29 */ /* 0x000fe20008000100 */
[----:B------:R-:W-:Y:S01]  /*1bb0*/  UMOV UR10, 0xb9e7b0 ;  /* 0x00b9e7b0000a7882 */ /* 0x000fe20000000000 */
[----:B------:R-:W-:-:S06]  /*1bc0*/  UMOV UR11, 0x3c46a4cb ;  /* 0x3c46a4cb000b7882 */ /* 0x000fcc0000000000 */
[----:B------:R-:W-:Y:S02]  /*1bd0*/  DFMA R26, R30, R28, R26 ;  /* 0x0000001c1e1a722b */ /* 0x000fe4000000001a */
[----:B------:R-:W-:Y:S01]  /*1be0*/  DFMA R28, R18, R18, -R24 ;  /* 0x00000012121c722b */ /* 0x000fe20000000818 */
[----:B------:R-:W-:Y:S02]  /*1bf0*/  VIADD R31, R23, 0x100000 ;  /* 0x00100000171f7836 */ /* 0x000fe40000000000 */
[----:B------:R-:W-:-:S06]  /*1c00*/  IMAD.MOV.U32 R30, RZ, RZ, R22 ;  /* 0x000000ffff1e7224 */ /* 0x000fcc00078e0016 */
[----:B------:R-:W-:Y:S02]  /*1c10*/  DFMA R28, R18, R30, R28 ;  /* 0x0000001e121c722b */ /* 0x000fe4000000001c */
[----:B------:R-:W-:Y:S01]  /*1c20*/  DADD R30, R26, -UR10 ;  /* 0x8000000a1a1e7e29 */ /* 0x000fe20008000000 */
[----:B------:R-:W-:Y:S01]  /*1c30*/  UMOV UR10, 0x80000000 ;  /* 0x80000000000a7882 */ /* 0x000fe20000000000 */
[----:B------:R-:W-:Y:S01]  /*1c40*/  DFMA R26, R18, R24, -R16 ;  /* 0x00000018121a722b */ /* 0x000fe20000000810 */
[----:B------:R-:W-:-:S07]  /*1c50*/  UMOV UR11, 0x43300000 ;  /* 0x43300000000b7882 */ /* 0x000fce0000000000 */
[----:B------:R-:W-:Y:S02]  /*1c60*/  DFMA R26, R22, R24, R26 ;  /* 0x00000018161a722b */ /* 0x000fe4000000001a */
[----:B------:R-:W-:-:S06]  /*1c70*/  DADD R24, R20, R30 ;  /* 0x0000000014187229 */ /* 0x000fcc000000001e */
[----:B------:R-:W-:Y:S02]  /*1c80*/  DFMA R26, R18, R28, R26 ;  /* 0x0000001c121a722b */ /* 0x000fe4000000001a */
[----:B------:R-:W-:Y:S02]  /*1c90*/  DADD R28, R20, -R24 ;  /* 0x00000000141c7229 */ /* 0x000fe40000000818 */
[----:B------:R-:W-:-:S06]  /*1ca0*/  DMUL R20, R24, R16 ;  /* 0x0000001018147228 */ /* 0x000fcc0000000000 */
[----:B------:R-:W-:Y:S02]  /*1cb0*/  DADD R30, R30, R28 ;  /* 0x000000001e1e7229 */ /* 0x000fe4000000001c */
[----:B------:R-:W-:-:S08]  /*1cc0*/  DFMA R28, R24, R16, -R20 ;  /* 0x00000010181c722b */ /* 0x000fd00000000814 */
[----:B------:R-:W-:-:S08]  /*1cd0*/  DFMA R26, R24, R26, R28 ;  /* 0x0000001a181a722b */ /* 0x000fd0000000001c */
[----:B------:R-:W-:-:S08]  /*1ce0*/  DFMA R30, R30, R16, R26 ;  /* 0x000000101e1e722b */ /* 0x000fd0000000001a */
[----:B------:R-:W-:-:S08]  /*1cf0*/  DADD R24, R20, R30 ;  /* 0x0000000014187229 */ /* 0x000fd0000000001e */
[--C-:B------:R-:W-:Y:S02]  /*1d00*/  DADD R16, R18, R24.reuse ;  /* 0x0000000012107229 */ /* 0x100fe40000000018 */
[----:B------:R-:W-:-:S06]  /*1d10*/  DADD R20, R20, -R24 ;  /* 0x0000000014147229 */ /* 0x000fcc0000000818 */
[----:B------:R-:W-:Y:S02]  /*1d20*/  DADD R18, R18, -R16 ;  /* 0x0000000012127229 */ /* 0x000fe40000000810 */
[----:B------:R-:W-:-:S06]  /*1d30*/  DADD R20, R30, R20 ;  /* 0x000000001e147229 */ /* 0x000fcc0000000014 */
[----:B------:R-:W-:-:S08]  /*1d40*/  DADD R18, R24, R18 ;  /* 0x0000000018127229 */ /* 0x000fd00000000012 */
[----:B------:R-:W-:Y:S01]  /*1d50*/  DADD R20, R20, R18 ;  /* 0x0000000014147229 */ /* 0x000fe20000000012 */
[C---:B------:R-:W-:Y:S01]  /*1d60*/  IADD3 R18, PT, PT, R35.reuse, -0x3ff, RZ ;  /* 0xfffffc0123127810 */ /* 0x040fe20007ffe0ff */
[----:B------:R-:W-:Y:S02]  /*1d70*/  @P1 VIADD R18, R35, 0xfffffc02 ;  /* 0xfffffc0223121836 */ /* 0x000fe40000000000 */
[----:B------:R-:W-:-:S04]  /*1d80*/  IMAD.MOV.U32 R19, RZ, RZ, 0x43300000 ;  /* 0x43300000ff137424 */ /* 0x000fc800078e00ff */
[----:B------:R-:W-:Y:S01]  /*1d90*/  DADD R22, R22, R20 ;  /* 0x0000000016167229 */ /* 0x000fe20000000014 */
[----:B------:R-:W-:-:S06]  /*1da0*/  LOP3.LUT R18, R18, 0x80000000, RZ, 0x3c, !PT ;  /* 0x8000000012127812 */ /* 0x000fcc00078e3cff */
[----:B------:R-:W-:Y:S01]  /*1db0*/  DADD R20, R18, -UR10 ;  /* 0x8000000a12147e29 */ /* 0x000fe20008000000 */
[----:B------:R-:W-:Y:S01]  /*1dc0*/  UMOV UR10, 0xfefa39ef ;  /* 0xfefa39ef000a7882 */ /* 0x000fe20000000000 */
[----:B------:R-:W-:Y:S01]  /*1dd0*/  DADD R24, R16, R22 ;  /* 0x0000000010187229 */ /* 0x000fe20000000016 */
[----:B------:R-:W-:-:S07]  /*1de0*/  UMOV UR11, 0x3fe62e42 ;  /* 0x3fe62e42000b7882 */ /* 0x000fce0000000000 */
[--C-:B------:R-:W-:Y:S02]  /*1df0*/  DFMA R18, R20, UR10, R24.reuse ;  /* 0x0000000a14127c2b */ /* 0x100fe40008000018 */
[----:B------:R-:W-:-:S06]  /*1e00*/  DADD R26, R16, -R24 ;  /* 0x00000000101a7229 */ /* 0x000fcc0000000818 */
[----:B------:R-:W-:Y:S02]  /*1e10*/  DFMA R16, R20, -UR10, R18 ;  /* 0x8000000a14107c2b */ /* 0x000fe40008000012 */
[----:B------:R-:W-:Y:S01]  /*1e20*/  DADD R26, R22, R26 ;  /* 0x00000000161a7229 */ /* 0x000fe2000000001a */
[----:B------:R-:W-:-:S05]  /*1e30*/  LOP3.LUT R22, R37, 0xff0fffff, RZ, 0xc0, !PT ;  /* 0xff0fffff25167812 */ /* 0x000fca00078ec0ff */
[----:B------:R-:W-:Y:S01]  /*1e40*/  DADD R16, -R24, R16 ;  /* 0x0000000018107229 */ /* 0x000fe20000000110 */
[----:B------:R-:W-:-:S07]  /*1e50*/  IMAD.MOV.U32 R24, RZ, RZ, R36 ;  /* 0x000000ffff187224 */ /* 0x000fce00078e0024 */
[----:B------:R-:W-:-:S08]  /*1e60*/  DADD R16, R26, -R16 ;  /* 0x000000001a107229 */ /* 0x000fd00000000810 */
[----:B------:R-:W-:Y:S01]  /*1e70*/  DFMA R20, R20, UR12, R16 ;  /* 0x0000000c14147c2b */ /* 0x000fe20008000010 */
[----:B------:R-:W-:-:S05]  /*1e80*/  IMAD.SHL.U32 R16, R37, 0x2, RZ ;  /* 0x0000000225107824 */ /* 0x000fca00078e00ff */
[----:B------:R-:W-:Y:S02]  /*1e90*/  ISETP.GT.U32.AND P0, PT, R16, -0x2000001, PT ;  /* 0xfdffffff1000780c */ /* 0x000fe40003f04070 */
[----:B------:R-:W-:Y:S02]  /*1ea0*/  DADD R16, R18, R20 ;  /* 0x0000000012107229 */ /* 0x000fe40000000014 */
[----:B------:R-:W-:-:S06]  /*1eb0*/  SEL R25, R22, R37, P0 ;  /* 0x0000002516197207 */ /* 0x000fcc0000000000 */
[----:B------:R-:W-:Y:S02]  /*1ec0*/  DADD R18, R18, -R16 ;  /* 0x0000000012127229 */ /* 0x000fe40000000810 */
[----:B------:R-:W-:-:S06]  /*1ed0*/  DMUL R22, R16, R24 ;  /* 0x0000001810167228 */ /* 0x000fcc0000000000 */
[----:B------:R-:W-:Y:S02]  /*1ee0*/  DADD R20, R20, R18 ;  /* 0x0000000014147229 */ /* 0x000fe40000000012 */
[----:B------:R-:W-:Y:S01]  /*1ef0*/  DFMA R16, R16, R24, -R22 ;  /* 0x000000181010722b */ /* 0x000fe20000000816 */
[----:B------:R-:W-:Y:S02]  /*1f00*/  IMAD.MOV.U32 R18, RZ, RZ, 0x652b82fe ;  /* 0x652b82feff127424 */ /* 0x000fe400078e00ff */
[----:B------:R-:W-:-:S05]  /*1f10*/  IMAD.MOV.U32 R19, RZ, RZ, 0x3ff71547 ;  /* 0x3ff71547ff137424 */ /* 0x000fca00078e00ff */
[----:B------:R-:W-:-:S08]  /*1f20*/  DFMA R20, R20, R24, R16 ;  /* 0x000000181414722b */ /* 0x000fd00000000010 */
[----:B------:R-:W-:-:S08]  /*1f30*/  DADD R24, R22, R20 ;  /* 0x0000000016187229 */ /* 0x000fd00000000014 */
[----:B------:R-:W-:Y:S02]  /*1f40*/  DFMA R18, R24, R18, 6.75539944105574400000e+15 ;  /* 0x433800001812742b */ /* 0x000fe40000000012 */
[----:B------:R-:W-:Y:S01]  /*1f50*/  FSETP.GEU.AND P0, PT, |R25|, 4.1917929649353027344, PT ;  /* 0x4086232b1900780b */ /* 0x000fe20003f0e200 */
[----:B------:R-:W-:-:S05]  /*1f60*/  DADD R22, R22, -R24 ;  /* 0x0000000016167229 */ /* 0x000fca0000000818 */
[----:B------:R-:W-:-:S03]  /*1f70*/  DADD R16, R18, -6.75539944105574400000e+15 ;  /* 0xc338000012107429 */ /* 0x000fc60000000000 */
[----:B------:R-:W-:-:S05]  /*1f80*/  DADD R20, R20, R22 ;  /* 0x0000000014147229 */ /* 0x000fca0000000016 */
[----:B------:R-:W-:Y:S01]  /*1f90*/  DFMA R26, R16, -UR10, R24 ;  /* 0x8000000a101a7c2b */ /* 0x000fe20008000018 */
[----:B------:R-:W-:Y:S01]  /*1fa0*/  UMOV UR10, 0x3b39803f ;  /* 0x3b39803f000a7882 */ /* 0x000fe20000000000 */
[----:B------:R-:W-:-:S06]  /*1fb0*/  UMOV UR11, 0x3c7abc9e ;  /* 0x3c7abc9e000b7882 */ /* 0x000fcc0000000000 */
[----:B------:R-:W-:Y:S01]  /*1fc0*/  DFMA R26, R16, -UR10, R26 ;  /* 0x8000000a101a7c2b */ /* 0x000fe2000800001a */
[----:B------:R-:W-:Y:S01]  /*1fd0*/  UMOV UR10, 0x69ce2bdf ;  /* 0x69ce2bdf000a7882 */ /* 0x000fe20000000000 */
[----:B------:R-:W-:Y:S01]  /*1fe0*/  IMAD.MOV.U32 R16, RZ, RZ, -0x35dec16 ;  /* 0xfca213eaff107424 */ /* 0x000fe200078e00ff */
[----:B------:R-:W-:Y:S01]  /*1ff0*/  MOV R17, 0x3e928af3 ;  /* 0x3e928af300117802 */ /* 0x000fe20000000f00 */
[----:B------:R-:W-:-:S05]  /*2000*/  UMOV UR11, 0x3e5ade15 ;  /* 0x3e5ade15000b7882 */ /* 0x000fca0000000000 */
[----:B------:R-:W-:Y:S01]  /*2010*/  DFMA R16, R26, UR10, R16 ;  /* 0x0000000a1a107c2b */ /* 0x000fe20008000010 */
[----:B------:R-:W-:Y:S01]  /*2020*/  UMOV UR10, 0x62401315 ;  /* 0x62401315000a7882 */ /* 0x000fe20000000000 */
[----:B------:R-:W-:-:S06]  /*2030*/  UMOV UR11, 0x3ec71dee ;  /* 0x3ec71dee000b7882 */ /* 0x000fcc0000000000 */
[----:B------:R-:W-:Y:S01]  /*2040*/  DFMA R16, R26, R16, UR10 ;  /* 0x0000000a1a107e2b */ /* 0x000fe20008000010 */
        /* <DEDUP_REMOVED lines=20> */
[----:B------:R-:W-:-:S08]  /*2190*/  DFMA R16, R26, R16, UR10 ;  /* 0x0000000a1a107e2b */ /* 0x000fd00008000010 */
[----:B------:R-:W-:-:S08]  /*21a0*/  DFMA R16, R26, R16, 1 ;  /* 0x3ff000001a10742b */ /* 0x000fd00000000010 */
[----:B------:R-:W-:-:S10]  /*21b0*/  DFMA R16, R26, R16, 1 ;  /* 0x3ff000001a10742b */ /* 0x000fd40000000010 */
[----:B------:R-:W-:Y:S02]  /*21c0*/  IMAD R23, R18, 0x100000, R17 ;  /* 0x0010000012177824 */ /* 0x000fe400078e0211 */
[----:B------:R-:W-:Y:S01]  /*21d0*/  IMAD.MOV.U32 R22, RZ, RZ, R16 ;  /* 0x000000ffff167224 */ /* 0x000fe200078e0010 */
[----:B------:R-:W-:Y:S06]  /*21e0*/  @!P0 BRA `(.L_x_42) ;  /* 0x0000000000308947 */ /* 0x000fec0003800000 */
[----:B------:R-:W-:Y:S01]  /*21f0*/  FSETP.GEU.AND P1, PT, |R25|, 4.2275390625, PT ;  /* 0x408748001900780b */ /* 0x000fe20003f2e200 */
[C---:B------:R-:W-:Y:S02]  /*2200*/  DADD R22, R24.reuse, +INF ;  /* 0x7ff0000018167429 */ /* 0x040fe40000000000 */
[----:B------:R-:W-:-:S08]  /*2210*/  DSETP.GEU.AND P0, PT, R24, RZ, PT ;  /* 0x000000ff1800722a */ /* 0x000fd00003f0e000 */
[----:B------:R-:W-:Y:S02]  /*2220*/  FSEL R22, R22, RZ, P0 ;  /* 0x000000ff16167208 */ /* 0x000fe40000000000 */
[----:B------:R-:W-:Y:S02]  /*2230*/  @!P1 LEA.HI R19, R18, R18, RZ, 0x1 ;  /* 0x0000001212139211 */ /* 0x000fe400078f08ff */
[----:B------:R-:W-:Y:S02]  /*2240*/  FSEL R23, R23, RZ, P0 ;  /* 0x000000ff17177208 */ /* 0x000fe40000000000 */
[----:B------:R-:W-:-:S05]  /*2250*/  @!P1 SHF.R.S32.HI R19, RZ, 0x1, R19 ;  /* 0x00000001ff139819 */ /* 0x000fca0000011413 */
[----:B------:R-:W-:Y:S02]  /*2260*/  @!P1 IMAD.IADD R18, R18, 0x1, -R19 ;  /* 0x0000000112129824 */ /* 0x000fe400078e0a13 */
[----:B------:R-:W-:-:S03]  /*2270*/  @!P1 IMAD R17, R19, 0x100000, R17 ;  /* 0x0010000013119824 */ /* 0x000fc600078e0211 */
[----:B------:R-:W-:Y:S01]  /*2280*/  @!P1 LEA R19, R18, 0x3ff00000, 0x14 ;  /* 0x3ff0000012139811 */ /* 0x000fe200078ea0ff */
[----:B------:R-:W-:-:S06]  /*2290*/  @!P1 IMAD.MOV.U32 R18, RZ, RZ, RZ ;  /* 0x000000ffff129224 */ /* 0x000fcc00078e00ff */
[----:B------:R-:W-:-:S11]  /*22a0*/  @!P1 DMUL R22, R16, R18 ;  /* 0x0000001210169228 */ /* 0x000fd60000000000 */
.L_x_42:
[----:B------:R-:W-:Y:S01]  /*22b0*/  DFMA R20, R20, R22, R22 ;  /* 0x000000161414722b */ /* 0x000fe20000000016 */
[----:B------:R-:W-:Y:S01]  /*22c0*/  IMAD.MOV.U32 R35, RZ, RZ, 0x0 ;  /* 0x00000000ff237424 */ /* 0x000fe200078e00ff */
[----:B------:R-:W-:-:S08]  /*22d0*/  DSETP.NEU.AND P0, PT, |R22|, +INF , PT ;  /* 0x7ff000001600742a */ /* 0x000fd00003f0d200 */
[----:B------:R-:W-:Y:S02]  /*22e0*/  FSEL R16, R22, R20, !P0 ;  /* 0x0000001416107208 */ /* 0x000fe40004000000 */
[----:B------:R-:W-:Y:S01]  /*22f0*/  FSEL R17, R23, R21, !P0 ;  /* 0x0000001517117208 */ /* 0x000fe20004000000 */
[----:B------:R-:W-:Y:S06]  /*2300*/  RET.REL.NODEC R34 `(_Z22calculateAccels_kerneliPfS_S_f) ;  /* 0xffffffdc223c7950 */ /* 0x000fec0003c3ffff */
.L_x_43:
        /* <DEDUP_REMOVED lines=15> */
.L_x_57:


//--------------------- .text._Z17initialize_kerneliPfS_S_P17curandStateXORWOWS_i --------------------------
	.section	.text._Z17initialize_kerneliPfS_S_P17curandStateXORWOWS_i,"ax",@progbits
	.align	128
        .global         _Z17initialize_kerneliPfS_S_P17curandStateXORWOWS_i
        .type           _Z17initialize_kerneliPfS_S_P17curandStateXORWOWS_i,@function
        .size           _Z17initialize_kerneliPfS_S_P17curandStateXORWOWS_i,(.L_x_61 - _Z17initialize_kerneliPfS_S_P17curandStateXORWOWS_i)
        .other          _Z17initialize_kerneliPfS_S_P17curandStateXORWOWS_i,@"STO_CUDA_ENTRY STV_DEFAULT"
_Z17initialize_kerneliPfS_S_P17curandStateXORWOWS_i:
.text._Z17initialize_kerneliPfS_S_P17curandStateXORWOWS_i:
[----:B------:R-:W-:Y:S08]  /*0000*/  LDC R1, c[0x0][0x37c] ;  /* 0x0000df00ff017b82 */ /* 0x000ff00000000800 */
[----:B------:R-:W0:Y:S02]  /*0010*/  LDC R20, c[0x0][0x380] ;  /* 0x0000e000ff147b82 */ /* 0x000e240000000800 */
[----:B0-----:R-:W-:-:S13]  /*0020*/  ISETP.GE.AND P0, PT, R20, 0x1, PT ;  /* 0x000000011400780c */ /* 0x001fda0003f06270 */
[----:B------:R-:W-:Y:S05]  /*0030*/  @!P0 EXIT ;  /* 0x000000000000894d */ /* 0x000fea0003800000 */
[----:B------:R-:W0:Y:S01]  /*0040*/  S2R R3, SR_CTAID.X ;  /* 0x0000000000037919 */ /* 0x000e220000002500 */
[----:B------:R-:W1:Y:S01]  /*0050*/  LDC.64 R28, c[0x0][0x3a0] ;  /* 0x0000e800ff1c7b82 */ /* 0x000e620000000a00 */
[----:B------:R-:W0:Y:S01]  /*0060*/  LDCU UR4, c[0x0][0x360] ;  /* 0x00006c00ff0477ac */ /* 0x000e220008000800 */
[----:B------:R-:W-:Y:S01]  /*0070*/  IMAD.MOV R20, RZ, RZ, -R20 ;  /* 0x000000ffff147224 */ /* 0x000fe200078e0a14 */
[----:B------:R-:W0:Y:S01]  /*0080*/  S2R R0, SR_TID.X ;  /* 0x0000000000007919 */ /* 0x000e220000002100 */
[----:B------:R-:W-:Y:S01]  /*0090*/  IMAD.MOV.U32 R23, RZ, RZ, RZ ;  /* 0x000000ffff177224 */ /* 0x000fe200078e00ff */
[----:B------:R-:W2:Y:S01]  /*00a0*/  LDCU.64 UR6, c[0x0][0x358] ;  /* 0x00006b00ff0677ac */ /* 0x000ea20008000a00 */
[----:B------:R-:W-:Y:S02]  /*00b0*/  IMAD.MOV.U32 R21, RZ, RZ, RZ ;  /* 0x000000ffff157224 */ /* 0x000fe400078e00ff */
[----:B------:R-:W3:Y:S08]  /*00c0*/  LDC.64 R10, c[0x0][0x388] ;  /* 0x0000e200ff0a7b82 */ /* 0x000ef00000000a00 */
[----:B------:R-:W4:Y:S08]  /*00d0*/  LDC.64 R8, c[0x0][0x3a8] ;  /* 0x0000ea00ff087b82 */ /* 0x000f300000000a00 */
[----:B------:R-:W2:Y:S01]  /*00e0*/  LDC.64 R6, c[0x0][0x390] ;  /* 0x0000e400ff067b82 */ /* 0x000ea20000000a00 */
[----:B0-----:R-:W-:-:S04]  /*00f0*/  IMAD R3, R3, UR4, R0 ;  /* 0x0000000403037c24 */ /* 0x001fc8000f8e0200 */
[----:B-1----:R-:W-:-:S07]  /*0100*/  IMAD.WIDE R28, R3, 0x30, R28 ;  /* 0x00000030031c7825 */ /* 0x002fce00078e021c */
.L_x_44:
[----:B-12---:R-:W2:Y:S04]  /*0110*/  LDG.E.64 R2, desc[UR6][R28.64] ;  /* 0x000000061c027981 */ /* 0x006ea8000c1e1b00 */
[----:B------:R-:W5:Y:S04]  /*0120*/  LDG.E.64 R18, desc[UR6][R28.64+0x10] ;  /* 0x000010061c127981 */ /* 0x000f68000c1e1b00 */
[----:B------:R-:W5:Y:S01]  /*0130*/  LDG.E.64 R26, desc[UR6][R28.64+0x8] ;  /* 0x000008061c1a7981 */ /* 0x000f62000c1e1b00 */
[----:B------:R-:W-:Y:S02]  /*0140*/  IMAD.MOV.U32 R22, RZ, RZ, -0xa ;  /* 0xfffffff6ff167424 */ /* 0x000fe400078e00ff */
[----:B---3--:R-:W-:-:S04]  /*0150*/  IMAD.WIDE.U32 R12, R23, 0x4, R10 ;  /* 0x00000004170c7825 */ /* 0x008fc800078e000a */
[----:B----4-:R-:W-:Y:S01]  /*0160*/  IMAD.WIDE R14, R21, 0x4, R8 ;  /* 0x00000004150e7825 */ /* 0x010fe200078e0208 */
[----:B--2---:R-:W-:-:S04]  /*0170*/  SHF.R.U32.HI R0, RZ, 0x2, R3 ;  /* 0x00000002ff007819 */ /* 0x004fc80000011603 */
[----:B------:R-:W-:Y:S01]  /*0180*/  LOP3.LUT R0, R0, R3, RZ, 0x3c, !PT ;  /* 0x0000000300007212 */ /* 0x000fe200078e3cff */
[----:B-----5:R-:W-:Y:S01]  /*0190*/  IMAD.SHL.U32 R3, R19, 0x10, RZ ;  /* 0x0000001013037824 */ /* 0x020fe200078e00ff */
[----:B------:R-:W-:Y:S01]  /*01a0*/  STG.E.64 desc[UR6][R28.64+0x8], R18 ;  /* 0x000008121c007986 */ /* 0x000fe2000c101b06 */
[----:B------:R-:W-:Y:S02]  /*01b0*/  SHF.R.U32.HI R5, RZ, 0x2, R26 ;  /* 0x00000002ff057819 */ /* 0x000fe4000001161a */
[----:B------:R-:W-:Y:S02]  /*01c0*/  IMAD.SHL.U32 R4, R0, 0x2, RZ ;  /* 0x0000000200047824 */ /* 0x000fe400078e00ff */
[----:B------:R-:W-:Y:S01]  /*01d0*/  LOP3.LUT R5, R5, R26, RZ, 0x3c, !PT ;  /* 0x0000001a05057212 */ /* 0x000fe200078e3cff */
[----:B------:R-:W-:Y:S02]  /*01e0*/  VIADD R26, R2, 0xb0f8a ;  /* 0x000b0f8a021a7836 */ /* 0x000fe40000000000 */
[----:B------:R-:W-:-:S02]  /*01f0*/  LOP3.LUT R4, R0, R4, R3, 0x96, !PT ;  /* 0x0000000400047212 */ /* 0x000fc400078e9603 */
[----:B------:R-:W-:Y:S02]  /*0200*/  IMAD.SHL.U32 R3, R5, 0x2, RZ ;  /* 0x0000000205037824 */ /* 0x000fe400078e00ff */
[----:B------:R-:W-:Y:S01]  /*0210*/  LOP3.LUT R24, R4, R19, RZ, 0x3c, !PT ;  /* 0x0000001304187212 */ /* 0x000fe200078e3cff */
[----:B------:R-:W-:Y:S03]  /*0220*/  STG.E.64 desc[UR6][R28.64], R26 ;  /* 0x0000001a1c007986 */ /* 0x000fe6000c101b06 */
[----:B------:R-:W-:Y:S01]  /*0230*/  IADD3 R2, PT, PT, R2, 0x587c5, R24 ;  /* 0x000587c502027810 */ /* 0x000fe20007ffe018 */
[----:B------:R-:W-:-:S05]  /*0240*/  IMAD.SHL.U32 R0, R24, 0x10, RZ ;  /* 0x0000001018007824 */ /* 0x000fca00078e00ff */
[----:B------:R-:W-:Y:S01]  /*0250*/  LOP3.LUT R3, R5, R3, R0, 0x96, !PT ;  /* 0x0000000305037212 */ /* 0x000fe200078e9600 */
[----:B------:R-:W-:-:S03]  /*0260*/  IMAD.MOV.U32 R0, RZ, RZ, 0x2f800000 ;  /* 0x2f800000ff007424 */ /* 0x000fc600078e00ff */
[----:B------:R-:W-:-:S05]  /*0270*/  LOP3.LUT R25, R3, R24, RZ, 0x3c, !PT ;  /* 0x0000001803197212 */ /* 0x000fca00078e3cff */
[----:B------:R-:W-:Y:S01]  /*0280*/  IMAD.IADD R3, R25, 0x1, R26 ;  /* 0x0000000119037824 */ /* 0x000fe200078e021a */
[----:B------:R-:W-:Y:S04]  /*0290*/  STG.E.64 desc[UR6][R28.64+0x10], R24 ;  /* 0x000010181c007986 */ /* 0x000fe8000c101b06 */
[----:B------:R-:W-:-:S05]  /*02a0*/  I2FP.F32.U32 R3, R3 ;  /* 0x0000000300037245 */ /* 0x000fca0000201000 */
[----:B------:R-:W-:-:S04]  /*02b0*/  FFMA R3, R3, R0, 1.1641532182693481445e-10 ;  /* 0x2f00000003037423 */ /* 0x000fc80000000000 */
[----:B------:R-:W-:Y:S01]  /*02c0*/  FMUL R4, R3, 10 ;  /* 0x4120000003047820 */ /* 0x000fe20000400000 */
[----:B------:R-:W-:-:S05]  /*02d0*/  I2FP.F32.U32 R3, R2 ;  /* 0x0000000200037245 */ /* 0x000fca0000201000 */
[----:B------:R-:W0:Y:S01]  /*02e0*/  F2I.TRUNC.NTZ R4, R4 ;  /* 0x0000000400047305 */ /* 0x000e22000020f100 */
[----:B------:R-:W-:Y:S01]  /*02f0*/  FFMA R3, R3, R0, 1.1641532182693481445e-10 ;  /* 0x2f00000003037423 */ /* 0x000fe20000000000 */
[----:B0-----:R-:W-:-:S04]  /*0300*/  ISETP.GT.AND P0, PT, R4, 0x5, PT ;  /* 0x000000050400780c */ /* 0x001fc80003f04270 */
[----:B------:R-:W-:-:S04]  /*0310*/  SEL R2, R22, 0xa, P0 ;  /* 0x0000000a16027807 */ /* 0x000fc80000000000 */
[----:B------:R-:W-:-:S05]  /*0320*/  I2FP.F32.S32 R2, R2 ;  /* 0x0000000200027245 */ /* 0x000fca0000201400 */
[----:B------:R-:W-:-:S05]  /*0330*/  FMUL R3, R3, R2 ;  /* 0x0000000203037220 */ /* 0x000fca0000400000 */
[----:B------:R-:W-:Y:S04]  /*0340*/  STG.E desc[UR6][R12.64], R3 ;  /* 0x000000030c007986 */ /* 0x000fe8000c101906 */
[----:B------:R0:W-:Y:S04]  /*0350*/  STG.E desc[UR6][R14.64], R3 ;  /* 0x000000030e007986 */ /* 0x0001e8000c101906 */
[----:B------:R-:W2:Y:S04]  /*0360*/  LDG.E.64 R4, desc[UR6][R28.64] ;  /* 0x000000061c047981 */ /* 0x000ea8000c1e1b00 */
[----:B------:R-:W3:Y:S04]  /*0370*/  LDG.E.64 R16, desc[UR6][R28.64+0x10] ;  /* 0x000010061c107981 */ /* 0x000ee8000c1e1b00 */
[----:B0-----:R-:W4:Y:S01]  /*0380*/  LDG.E.64 R2, desc[UR6][R28.64+0x8] ;  /* 0x000008061c027981 */ /* 0x001f22000c1e1b00 */
[----:B--2---:R-:W-:-:S04]  /*0390*/  SHF.R.U32.HI R18, RZ, 0x2, R5 ;  /* 0x00000002ff127819 */ /* 0x004fc80000011605 */
[----:B------:R-:W-:Y:S01]  /*03a0*/  LOP3.LUT R5, R18, R5, RZ, 0x3c, !PT ;  /* 0x0000000512057212 */ /* 0x000fe200078e3cff */
[----:B---3--:R-:W-:Y:S01]  /*03b0*/  IMAD.SHL.U32 R18, R17, 0x10, RZ ;  /* 0x0000001011127824 */ /* 0x008fe200078e00ff */
[----:B------:R-:W-:Y:S03]  /*03c0*/  STG.E.64 desc[UR6][R28.64+0x8], R16 ;  /* 0x000008101c007986 */ /* 0x000fe6000c101b06 */
[----:B------:R-:W-:-:S05]  /*03d0*/  IMAD.SHL.U32 R19, R5, 0x2, RZ ;  /* 0x0000000205137824 */ /* 0x000fca00078e00ff */
[----:B------:R-:W-:Y:S02]  /*03e0*/  LOP3.LUT R18, R5, R19, R18, 0x96, !PT ;  /* 0x0000001305127212 */ /* 0x000fe400078e9612 */
[----:B----4-:R-:W-:Y:S02]  /*03f0*/  SHF.R.U32.HI R5, RZ, 0x2, R2 ;  /* 0x00000002ff057819 */ /* 0x010fe40000011602 */
[----:B------:R-:W-:Y:S02]  /*0400*/  LOP3.LUT R18, R18, R17, RZ, 0x3c, !PT ;  /* 0x0000001112127212 */ /* 0x000fe400078e3cff */
[----:B------:R-:W-:-:S03]  /*0410*/  LOP3.LUT R5, R5, R2, RZ, 0x3c, !PT ;  /* 0x0000000205057212 */ /* 0x000fc600078e3cff */
[----:B------:R-:W-:Y:S02]  /*0420*/  IMAD.SHL.U32 R2, R18, 0x10, RZ ;  /* 0x0000001012027824 */ /* 0x000fe400078e00ff */
[----:B------:R-:W-:-:S05]  /*0430*/  IMAD.SHL.U32 R19, R5, 0x2, RZ ;  /* 0x0000000205137824 */ /* 0x000fca00078e00ff */
[----:B------:R-:W-:Y:S01]  /*0440*/  LOP3.LUT R19, R5, R19, R2, 0x96, !PT ;  /* 0x0000001305137212 */ /* 0x000fe200078e9602 */
[C---:B------:R-:W-:Y:S01]  /*0450*/  VIADD R2, R4.reuse, 0xb0f8a ;  /* 0x000b0f8a04027836 */ /* 0x040fe20000000000 */
[----:B------:R-:W-:Y:S02]  /*0460*/  IADD3 R4, PT, PT, R4, 0x587c5, R18 ;  /* 0x000587c504047810 */ /* 0x000fe40007ffe012 */
[----:B------:R-:W-:Y:S02]  /*0470*/  LOP3.LUT R19, R19, R18, RZ, 0x3c, !PT ;  /* 0x0000001213137212 */ /* 0x000fe400078e3cff */
[----:B------:R-:W-:Y:S03]  /*0480*/  STG.E.64 desc[UR6][R28.64], R2 ;  /* 0x000000021c007986 */ /* 0x000fe6000c101b06 */
        /* <DEDUP_REMOVED lines=20> */
[----:B------:R-:W-:Y:S01]  /*05d0*/  STG.E.64 desc[UR6][R28.64+0x8], R26 ;  /* 0x0000081a1c007986 */ /* 0x000fe2000c101b06 */
[----:B----4-:R-:W-:Y:S02]  /*05e0*/  SHF.R.U32.HI R3, RZ, 0x2, R4 ;  /* 0x00000002ff037819 */ /* 0x010fe40000011604 */
[----:B------:R-:W-:Y:S02]  /*05f0*/  IMAD.SHL.U32 R16, R25, 0x2, RZ ;  /* 0x0000000219107824 */ /* 0x000fe400078e00ff */
[----:B------:R-:W-:-:S03]  /*0600*/  LOP3.LUT R3, R3, R4, RZ, 0x3c, !PT ;  /* 0x0000000403037212 */ /* 0x000fc600078e3cff */
[----:B------:R-:W-:Y:S02]  /*0610*/  LOP3.LUT R2, R25, R16, R2, 0x96, !PT ;  /* 0x0000001019027212 */ /* 0x000fe400078e9602 */
[----:B------:R-:W-:Y:S02]  /*0620*/  IMAD.SHL.U32 R16, R3, 0x2, RZ ;  /* 0x0000000203107824 */ /* 0x000fe400078e00ff */
[----:B------:R-:W-:-:S05]  /*0630*/  LOP3.LUT R2, R2, R27, RZ, 0x3c, !PT ;  /* 0x0000001b02027212 */ /* 0x000fca00078e3cff */
        /* <DEDUP_REMOVED lines=25> */
[----:B----4-:R-:W-:-:S04]  /*07d0*/  IMAD.SHL.U32 R2, R17, 0x10, RZ ;  /* 0x0000001011027824 */ /* 0x010fc800078e00ff */
[----:B------:R-:W-:Y:S01]  /*07e0*/  IMAD.SHL.U32 R26, R19, 0x2, RZ ;  /* 0x00000002131a7824 */ /* 0x000fe200078e00ff */
[----:B---3--:R-:W-:-:S04]  /*07f0*/  SHF.R.U32.HI R5, RZ, 0x2, R24 ;  /* 0x00000002ff057819 */ /* 0x008fc80000011618 */
[----:B------:R-:W-:Y:S02]  /*0800*/  LOP3.LUT R2, R19, R26, R2, 0x96, !PT ;  /* 0x0000001a13027212 */ /* 0x000fe400078e9602 */
[----:B------:R-:W-:Y:S02]  /*0810*/  LOP3.LUT R5, R5, R24, RZ, 0x3c, !PT ;  /* 0x0000001805057212 */ /* 0x000fe400078e3cff */
[----:B------:R-:W-:-:S03]  /*0820*/  LOP3.LUT R4, R2, R17, RZ, 0x3c, !PT ;  /* 0x0000001102047212 */ /* 0x000fc600078e3cff */
[----:B------:R-:W-:Y:S02]  /*0830*/  IMAD.SHL.U32 R3, R5, 0x2, RZ ;  /* 0x0000000205037824 */ /* 0x000fe400078e00ff */
[----:B------:R-:W-:-:S05]  /*0840*/  IMAD.SHL.U32 R2, R4, 0x10, RZ ;  /* 0x0000001004027824 */ /* 0x000fca00078e00ff */
[----:B------:R-:W-:Y:S01]  /*0850*/  LOP3.LUT R5, R5, R3, R2, 0x96, !PT ;  /* 0x0000000305057212 */ /* 0x000fe200078e9602 */
[----:B------:R-:W-:-:S03]  /*0860*/  VIADD R24, R18, 0xb0f8a ;  /* 0x000b0f8a12187836 */ /* 0x000fc60000000000 */
[----:B------:R-:W-:-:S05]  /*0870*/  LOP3.LUT R5, R5, R4, RZ, 0x3c, !PT ;  /* 0x0000000405057212 */ /* 0x000fca00078e3cff */
[----:B------:R-:W-:-:S05]  /*0880*/  IMAD.IADD R2, R5, 0x1, R24 ;  /* 0x0000000105027824 */ /* 0x000fca00078e0218 */
[----:B------:R-:W-:-:S05]  /*0890*/  I2FP.F32.U32 R3, R2 ;  /* 0x0000000200037245 */ /* 0x000fca0000201000 */
[----:B------:R-:W-:-:S04]  /*08a0*/  FFMA R3, R3, R0, 1.1641532182693481445e-10 ;  /* 0x2f00000003037423 */ /* 0x000fc80000000000 */
[----:B------:R-:W-:-:S06]  /*08b0*/  FMUL R13, R3, 10 ;  /* 0x41200000030d7820 */ /* 0x000fcc0000400000 */
[----:B------:R-:W0:Y:S01]  /*08c0*/  F2I.TRUNC.NTZ R13, R13 ;  /* 0x0000000d000d7305 */ /* 0x000e22000020f100 */
[----:B------:R-:W-:-:S04]  /*08d0*/  IADD3 R18, PT, PT, R18, 0x587c5, R4 ;  /* 0x000587c512127810 */ /* 0x000fc80007ffe004 */
[----:B------:R-:W-:Y:S02]  /*08e0*/  I2FP.F32.U32 R3, R18 ;  /* 0x0000001200037245 */ /* 0x000fe40000201000 */
[----:B0-----:R-:W-:-:S04]  /*08f0*/  ISETP.GT.AND P0, PT, R13, 0x5, PT ;  /* 0x000000050d00780c */ /* 0x001fc80003f04270 */
[----:B------:R-:W-:Y:S01]  /*0900*/  SEL R2, R22, 0xa, P0 ;  /* 0x0000000a16027807 */ /* 0x000fe20000000000 */
[----:B------:R-:W-:-:S03]  /*0910*/  FFMA R12, R3, R0, 1.1641532182693481445e-10 ;  /* 0x2f000000030c7423 */ /* 0x000fc60000000000 */
[----:B------:R-:W-:Y:S01]  /*0920*/  I2FP.F32.S32 R15, R2 ;  /* 0x00000002000f7245 */ /* 0x000fe20000201400 */
[----:B------:R-:W-:-:S04]  /*0930*/  IMAD.WIDE.U32 R2, R23, 0x4, R6 ;  /* 0x0000000417027825 */ /* 0x000fc800078e0006 */
[----:B------:R-:W-:Y:S01]  /*0940*/  FMUL R27, R12, R15 ;  /* 0x0000000f0c1b7220 */ /* 0x000fe20000400000 */
[----:B------:R-:W-:Y:S04]  /*0950*/  STG.E.64 desc[UR6][R28.64+0x8], R16 ;  /* 0x000008101c007986 */ /* 0x000fe8000c101b06 */
[----:B------:R-:W-:Y:S04]  /*0960*/  STG.E.64 desc[UR6][R28.64], R24 ;  /* 0x000000181c007986 */ /* 0x000fe8000c101b06 */
[----:B------:R0:W-:Y:S04]  /*0970*/  STG.E.64 desc[UR6][R28.64+0x10], R4 ;  /* 0x000010041c007986 */ /* 0x0001e8000c101b06 */
[----:B------:R1:W-:Y:S04]  /*0980*/  STG.E desc[UR6][R2.64], R27 ;  /* 0x0000001b02007986 */ /* 0x0003e8000c101906 */
[----:B------:R-:W2:Y:S04]  /*0990*/  LDG.E.64 R12, desc[UR6][R28.64] ;  /* 0x000000061c0c7981 */ /* 0x000ea8000c1e1b00 */
[----:B------:R-:W3:Y:S04]  /*09a0*/  LDG.E.64 R14, desc[UR6][R28.64+0x10] ;  /* 0x000010061c0e7981 */ /* 0x000ee8000c1e1b00 */
[----:B------:R-:W4:Y:S01]  /*09b0*/  LDG.E.64 R18, desc[UR6][R28.64+0x8] ;  /* 0x000008061c127981 */ /* 0x000f22000c1e1b00 */
[----:B--2---:R-:W-:-:S04]  /*09c0*/  SHF.R.U32.HI R26, RZ, 0x2, R13 ;  /* 0x00000002ff1a7819 */ /* 0x004fc8000001160d */
[----:B------:R-:W-:Y:S01]  /*09d0*/  LOP3.LUT R26, R26, R13, RZ, 0x3c, !PT ;  /* 0x0000000d1a1a7212 */ /* 0x000fe200078e3cff */
[----:B---3--:R-:W-:-:S04]  /*09e0*/  IMAD.SHL.U32 R13, R15, 0x10, RZ ;  /* 0x000000100f0d7824 */ /* 0x008fc800078e00ff */
[----:B0-----:R-:W-:Y:S01]  /*09f0*/  IMAD.SHL.U32 R4, R26, 0x2, RZ ;  /* 0x000000021a047824 */ /* 0x001fe200078e00ff */
[----:B----4-:R-:W-:-:S04]  /*0a00*/  SHF.R.U32.HI R17, RZ, 0x2, R18 ;  /* 0x00000002ff117819 */ /* 0x010fc80000011612 */
        /* <DEDUP_REMOVED lines=19> */
[----:B------:R-:W-:Y:S04]  /*0b40*/  STG.E.64 desc[UR6][R28.64+0x8], R14 ;  /* 0x0000080e1c007986 */ /* 0x000fe8000c101b06 */
[----:B-1----:R-:W-:Y:S01]  /*0b50*/  FMUL R27, R13, R12 ;  /* 0x0000000c0d1b7220 */ /* 0x002fe20000400000 */
[----:B------:R-:W-:Y:S04]  /*0b60*/  STG.E.64 desc[UR6][R28.64], R18 ;  /* 0x000000121c007986 */ /* 0x000fe8000c101b06 */
[----:B------:R0:W-:Y:S04]  /*0b70*/  STG.E.64 desc[UR6][R28.64+0x10], R4 ;  /* 0x000010041c007986 */ /* 0x0001e8000c101b06 */
[----:B------:R1:W-:Y:S04]  /*0b80*/  STG.E desc[UR6][R2.64+0x4], R27 ;  /* 0x0000041b02007986 */ /* 0x0003e8000c101906 */
[----:B------:R-:W2:Y:S04]  /*0b90*/  LDG.E.64 R12, desc[UR6][R28.64] ;  /* 0x000000061c0c7981 */ /* 0x000ea8000c1e1b00 */
[----:B------:R-:W3:Y:S04]  /*0ba0*/  LDG.E.64 R16, desc[UR6][R28.64+0x10] ;  /* 0x000010061c107981 */ /* 0x000ee8000c1e1b00 */
[----:B------:R-:W4:Y:S01]  /*0bb0*/  LDG.E.64 R24, desc[UR6][R28.64+0x8] ;  /* 0x000008061c187981 */ /* 0x000f22000c1e1b00 */
[----:B------:R-:W-:-:S02]  /*0bc0*/  VIADD R20, R20, 0x1 ;  /* 0x0000000114147836 */ /* 0x000fc40000000000 */
[----:B------:R-:W-:Y:S01]  /*0bd0*/  VIADD R23, R23, 0x3 ;  /* 0x0000000317177836 */ /* 0x000fe20000000000 */
        /* <DEDUP_REMOVED lines=16> */
[----:B------:R-:W-:Y:S01]  /*0ce0*/  FMUL R14, R13, 10 ;  /* 0x412000000d0e7820 */ /* 0x000fe20000400000 */
[----:B------:R-:W-:-:S05]  /*0cf0*/  IADD3 R12, PT, PT, R12, 0x587c5, R4 ;  /* 0x000587c50c0c7810 */ /* 0x000fca0007ffe004 */
[----:B------:R-:W0:Y:S01]  /*0d00*/  F2I.TRUNC.NTZ R14, R14 ;  /* 0x0000000e000e7305 */ /* 0x000e22000020f100 */
[----:B------:R-:W-:-:S05]  /*0d10*/  I2FP.F32.U32 R13, R12 ;  /* 0x0000000c000d7245 */ /* 0x000fca0000201000 */
[----:B------:R-:W-:Y:S02]  /*0d20*/  FFMA R13, R13, R0, 1.1641532182693481445e-10 ;  /* 0x2f0000000d0d7423 */ /* 0x000fe40000000000 */
[----:B------:R-:W2:Y:S01]  /*0d30*/  LDC R0, c[0x0][0x3b0] ;  /* 0x0000ec00ff007b82 */ /* 0x000ea20000000800 */
[----:B0-----:R-:W-:-:S04]  /*0d40*/  ISETP.GT.AND P0, PT, R14, 0x5, PT ;  /* 0x000000050e00780c */ /* 0x001fc80003f04270 */
[----:B------:R-:W-:Y:S02]  /*0d50*/  SEL R22, R22, 0xa, P0 ;  /* 0x0000000a16167807 */ /* 0x000fe40000000000 */
[----:B------:R-:W-:Y:S02]  /*0d60*/  ISETP.NE.AND P0, PT, R20, RZ, PT ;  /* 0x000000ff1400720c */ /* 0x000fe40003f05270 */
[----:B------:R-:W-:Y:S01]  /*0d70*/  I2FP.F32.S32 R22, R22 ;  /* 0x0000001600167245 */ /* 0x000fe20000201400 */
[----:B------:R1:W-:Y:S04]  /*0d80*/  STG.E.64 desc[UR6][R28.64+0x8], R16 ;  /* 0x000008101c007986 */ /* 0x0003e8000c101b06 */
[----:B------:R-:W-:Y:S01]  /*0d90*/  FMUL R13, R13, R22 ;  /* 0x000000160d0d7220 */ /* 0x000fe20000400000 */
[----:B------:R1:W-:Y:S04]  /*0da0*/  STG.E.64 desc[UR6][R28.64], R24 ;  /* 0x000000181c007986 */ /* 0x0003e8000c101b06 */
[----:B------:R1:W-:Y:S01]  /*0db0*/  STG.E.64 desc[UR6][R28.64+0x10], R4 ;  /* 0x000010041c007986 */ /* 0x0003e2000c101b06 */
[----:B--2---:R-:W-:-:S03]  /*0dc0*/  IMAD R21, R0, 0x3, R21 ;  /* 0x0000000300157824 */ /* 0x004fc600078e0215 */
[----:B------:R1:W-:Y:S01]  /*0dd0*/  STG.E desc[UR6][R2.64+0x8], R13 ;  /* 0x0000080d02007986 */ /* 0x0003e2000c101906 */
[----:B------:R-:W-:Y:S05]  /*0de0*/  @P0 BRA `(.L_x_44) ;  /* 0xfffffff000c80947 */ /* 0x000fea000383ffff */
[----:B------:R-:W-:Y:S05]  /*0df0*/  EXIT ;  /* 0x000000000000794d */ /* 0x000fea0003800000 */
.L_x_45:
        /* <DEDUP_REMOVED lines=16> */
.L_x_61:


//--------------------- .text._Z16init_rand_kernelP17curandStateXORWOW --------------------------
	.section	.text._Z16init_rand_kernelP17curandStateXORWOW,"ax",@progbits
	.align	128
        .global         _Z16init_rand_kernelP17curandStateXORWOW
        .type           _Z16init_rand_kernelP17curandStateXORWOW,@function
        .size           _Z16init_rand_kernelP17curandStateXORWOW,(.L_x_62 - _Z16init_rand_kernelP17curandStateXORWOW)
        .other          _Z16init_rand_kernelP17curandStateXORWOW,@"STO_CUDA_ENTRY STV_DEFAULT"
_Z16init_rand_kernelP17curandStateXORWOW:
.text._Z16init_rand_kernelP17curandStateXORWOW:
[----:B------:R-:W-:Y:S01]  /*0000*/  LDC R1, c[0x0][0x37c] ;  /* 0x0000df00ff017b82 */ /* 0x000fe20000000800 */
[----:B------:R-:W0:Y:S07]  /*0010*/  S2R R0, SR_TID.X ;  /* 0x0000000000007919 */ /* 0x000e2e0000002100 */
[----:B------:R-:W0:Y:S01]  /*0020*/  S2UR UR6, SR_CTAID.X ;  /* 0x00000000000679c3 */ /* 0x000e220000002500 */
[----:B------:R-:W1:Y:S01]  /*0030*/  LDCU.64 UR4, c[0x0][0x358] ;  /* 0x00006b00ff0477ac */ /* 0x000e620008000a00 */
[----:B------:R-:W-:Y:S01]  /*0040*/  IMAD.MOV.U32 R2, RZ, RZ, 0x2abc4dd5 ;  /* 0x2abc4dd5ff027424 */ /* 0x000fe200078e00ff */
[----:B------:R-:W-:Y:S01]  /*0050*/  BSSY.RECONVERGENT B0, `(.L_x_46) ;  /* 0x00000df000007945 */ /* 0x000fe20003800200 */
[----:B------:R-:W-:-:S02]  /*0060*/  IMAD.MOV.U32 R3, RZ, RZ, 0x58213ed2 ;  /* 0x58213ed2ff037424 */ /* 0x000fc400078e00ff */
[----:B------:R-:W-:Y:S02]  /*0070*/  IMAD.MOV.U32 R4, RZ, RZ, 0x455f2458 ;  /* 0x455f2458ff047424 */ /* 0x000fe400078e00ff */
[----:B------:R-:W0:Y:S01]  /*0080*/  LDC R13, c[0x0][0x360] ;  /* 0x0000d800ff0d7b82 */ /* 0x000e220000000800 */
[----:B------:R-:W-:Y:S02]  /*0090*/  IMAD.MOV.U32 R5, RZ, RZ, -0x75bd8fc ;  /* 0xf8a42704ff057424 */ /* 0x000fe400078e00ff */
[----:B------:R-:W-:Y:S02]  /*00a0*/  IMAD.MOV.U32 R8, RZ, RZ, -0x23270784 ;  /* 0xdcd8f87cff087424 */ /* 0x000fe400078e00ff */
[----:B------:R-:W-:-:S03]  /*00b0*/  IMAD.MOV.U32 R9, RZ, RZ, 0x511db0d6 ;  /* 0x511db0d6ff097424 */ /* 0x000fc600078e00ff */
[----:B------:R-:W2:Y:S01]  /*00c0*/  LDC.64 R6, c[0x0][0x380] ;  /* 0x0000e000ff067b82 */ /* 0x000ea20000000a00 */
[----:B0-----:R-:W-:-:S05]  /*00d0*/  IMAD R13, R13, UR6, R0 ;  /* 0x000000060d0d7c24 */ /* 0x001fca000f8e0200 */
[C---:B------:R-:W-:Y:S01]  /*00e0*/  ISETP.NE.AND P0, PT, R13.reuse, RZ, PT ;  /* 0x000000ff0d00720c */ /* 0x040fe20003f05270 */
[----:B--2---:R-:W-:-:S05]  /*00f0*/  IMAD.WIDE R6, R13, 0x30, R6 ;  /* 0x000000300d067825 */ /* 0x004fca00078e0206 */
[----:B-1----:R0:W-:Y:S04]  /*0100*/  STG.E.64 desc[UR4][R6.64], R2 ;  /* 0x0000000206007986 */ /* 0x0021e8000c101b04 */
[----:B------:R0:W-:Y:S04]  /*0110*/  STG.E.64 desc[UR4][R6.64+0x8], R4 ;  /* 0x0000080406007986 */ /* 0x0001e8000c101b04 */
[----:B------:R0:W-:Y:S01]  /*0120*/  STG.E.64 desc[UR4][R6.64+0x10], R8 ;  /* 0x0000100806007986 */ /* 0x0001e2000c101b04 */
[----:B------:R-:W-:Y:S05]  /*0130*/  @!P0 BRA `(.L_x_47) ;  /* 0x0000000c00408947 */ /* 0x000fea0003800000 */
[----:B------:R-:W-:Y:S01]  /*0140*/  SHF.R.S32.HI R0, RZ, 0x1f, R13 ;  /* 0x0000001fff007819 */ /* 0x000fe2000001140d */
[----:B------:R-:W-:-:S07]  /*0150*/  IMAD.MOV.U32 R12, RZ, RZ, RZ ;  /* 0x000000ffff0c7224 */ /* 0x000fce00078e00ff */
.L_x_53:
[----:B0-----:R-:W-:Y:S01]  /*0160*/  LOP3.LUT R2, R13, 0x3, RZ, 0xc0, !PT ;  /* 0x000000030d027812 */ /* 0x001fe200078ec0ff */
[----:B------:R-:W-:Y:S03]  /*0170*/  BSSY.RECONVERGENT B1, `(.L_x_48) ;  /* 0x00000c6000017945 */ /* 0x000fe60003800200 */
[----:B------:R-:W-:-:S04]  /*0180*/  ISETP.NE.U32.AND P0, PT, R2, RZ, PT ;  /* 0x000000ff0200720c */ /* 0x000fc80003f05070 */
[----:B------:R-:W-:-:S13]  /*0190*/  ISETP.NE.AND.EX P0, PT, RZ, RZ, PT, P0 ;  /* 0x000000ffff00720c */ /* 0x000fda0003f05300 */
[----:B------:R-:W-:Y:S05]  /*01a0*/  @!P0 BRA `(.L_x_49) ;  /* 0x0000000c00088947 */ /* 0x000fea0003800000 */
[----:B------:R-:W0:Y:S01]  /*01b0*/  LDC.64 R8, c[0x4][RZ] ;  /* 0x01000000ff087b82 */ /* 0x000e220000000a00 */
[----:B------:R-:W-:Y:S02]  /*01c0*/  IMAD.MOV.U32 R14, RZ, RZ, RZ ;  /* 0x000000ffff0e7224 */ /* 0x000fe400078e00ff */
[----:B0-----:R-:W-:-:S07]  /*01d0*/  IMAD.WIDE.U32 R8, R12, 0xc80, R8 ;  /* 0x00000c800c087825 */ /* 0x001fce00078e0008 */
.L_x_52:
[----:B0-----:R-:W-:Y:S01]  /*01e0*/  IMAD.MOV.U32 R15, RZ, RZ, RZ ;  /* 0x000000ffff0f7224 */ /* 0x001fe200078e00ff */
[----:B------:R-:W-:Y:S01]  /*01f0*/  CS2R R2, SRZ ;  /* 0x0000000000027805 */ /* 0x000fe2000001ff00 */
[----:B------:R-:W-:Y:S01]  /*0200*/  IMAD.MOV.U32 R17, RZ, RZ, RZ ;  /* 0x000000ffff117224 */ /* 0x000fe200078e00ff */
[----:B------:R-:W-:-:S07]  /*0210*/  CS2R R4, SRZ ;  /* 0x0000000000047805 */ /* 0x000fce000001ff00 */
.L_x_51:
[----:B------:R-:W-:-:S05]  /*0220*/  IMAD.WIDE.U32 R10, R17, 0x4, R6 ;  /* 0x00000004110a7825 */ /* 0x000fca00078e0006 */
[----:B------:R0:W5:Y:S01]  /*0230*/  LDG.E R16, desc[UR4][R10.64+0x4] ;  /* 0x000004040a107981 */ /* 0x000162000c1e1900 */
[----:B------:R-:W-:-:S07]  /*0240*/  IMAD.MOV.U32 R19, RZ, RZ, RZ ;  /* 0x000000ffff137224 */ /* 0x000fce00078e00ff */
.L_x_50:
[----:B-----5:R-:W-:Y:S01]  /*0250*/  SHF.R.U32.HI R24, RZ, R19, R16 ;  /* 0x00000013ff187219 */ /* 0x020fe20000011610 */
[----:B0-----:R-:W-:-:S03]  /*0260*/  IMAD.SHL.U32 R10, R17, 0x20, RZ ;  /* 0x00000020110a7824 */ /* 0x001fc600078e00ff */
[----:B------:R-:W-:Y:S01]  /*0270*/  LOP3.LUT R11, R24, 0x1, RZ, 0xc0, !PT ;  /* 0x00000001180b7812 */ /* 0x000fe200078ec0ff */
[----:B------:R-:W-:-:S03]  /*0280*/  IMAD.IADD R10, R10, 0x1, R19 ;  /* 0x000000010a0a7824 */ /* 0x000fc600078e0213 */
[----:B------:R-:W-:Y:S01]  /*0290*/  ISETP.NE.U32.AND P0, PT, R11, 0x1, PT ;  /* 0x000000010b00780c */ /* 0x000fe20003f05070 */
[----:B------:R-:W-:-:S03]  /*02a0*/  IMAD R11, R10, 0x5, RZ ;  /* 0x000000050a0b7824 */ /* 0x000fc600078e02ff */
[----:B------:R-:W-:Y:S01]  /*02b0*/  R2P PR, R24, 0x7e ;  /* 0x0000007e18007804 */ /* 0x000fe20000000000 */
[----:B------:R-:W-:-:S08]  /*02c0*/  IMAD.WIDE.U32 R10, R11, 0x4, R8 ;  /* 0x000000040b0a7825 */ /* 0x000fd000078e0008 */
[----:B------:R-:W2:Y:S04]  /*02d0*/  @!P0 LDG.E R18, desc[UR4][R10.64] ;  /* 0x000000040a128981 */ /* 0x000ea8000c1e1900 */
[----:B------:R-:W3:Y:S04]  /*02e0*/  @!P0 LDG.E R20, desc[UR4][R10.64+0x10] ;  /* 0x000010040a148981 */ /* 0x000ee8000c1e1900 */
[----:B------:R-:W4:Y:S04]  /*02f0*/  @P1 LDG.E R22, desc[UR4][R10.64+0x14] ;  /* 0x000014040a161981 */ /* 0x000f28000c1e1900 */
[----:B------:R-:W4:Y:S04]  /*0300*/  @P2 LDG.E R26, desc[UR4][R10.64+0x28] ;  /* 0x000028040a1a2981 */ /* 0x000f28000c1e1900 */
[----:B------:R-:W4:Y:S04]  /*0310*/  @!P0 LDG.E R21, desc[UR4][R10.64+0x4] ;  /* 0x000004040a158981 */ /* 0x000f28000c1e1900 */
[----:B------:R-:W4:Y:S04]  /*0320*/  @!P0 LDG.E R23, desc[UR4][R10.64+0xc] ;  /* 0x00000c040a178981 */ /* 0x000f28000c1e1900 */
[----:B------:R-:W4:Y:S04]  /*0330*/  @P1 LDG.E R25, desc[UR4][R10.64+0x18] ;  /* 0x000018040a191981 */ /* 0x000f28000c1e1900 */
[----:B------:R-:W4:Y:S04]  /*0340*/  @P3 LDG.E R28, desc[UR4][R10.64+0x3c] ;  /* 0x00003c040a1c3981 */ /* 0x000f28000c1e1900 */
[----:B------:R-:W4:Y:S01]  /*0350*/  @P6 LDG.E R27, desc[UR4][R10.64+0x7c] ;  /* 0x00007c040a1b6981 */ /* 0x000f22000c1e1900 */
[----:B--2---:R-:W-:-:S03]  /*0360*/  @!P0 LOP3.LUT R15, R15, R18, RZ, 0x3c, !PT ;  /* 0x000000120f0f8212 */ /* 0x004fc600078e3cff */
[----:B------:R-:W2:Y:S01]  /*0370*/  @!P0 LDG.E R18, desc[UR4][R10.64+0x8] ;  /* 0x000008040a128981 */ /* 0x000ea2000c1e1900 */
[----:B---3--:R-:W-:-:S03]  /*0380*/  @!P0 LOP3.LUT R3, R3, R20, RZ, 0x3c, !PT ;  /* 0x0000001403038212 */ /* 0x008fc600078e3cff */
[----:B------:R-:W3:Y:S01]  /*0390*/  @P1 LDG.E R20, desc[UR4][R10.64+0x24] ;  /* 0x000024040a141981 */ /* 0x000ee2000c1e1900 */
[----:B----4-:R-:W-:-:S03]  /*03a0*/  @P1 LOP3.LUT R15, R15, R22, RZ, 0x3c, !PT ;  /* 0x000000160f0f1212 */ /* 0x010fc600078e3cff */
[----:B------:R-:W4:Y:S01]  /*03b0*/  @P2 LDG.E R22, desc[UR4][R10.64+0x38] ;  /* 0x000038040a162981 */ /* 0x000f22000c1e1900 */
[----:B------:R-:W-:-:S03]  /*03c0*/  @P2 LOP3.LUT R15, R15, R26, RZ, 0x3c, !PT ;  /* 0x0000001a0f0f2212 */ /* 0x000fc600078e3cff */
[----:B------:R-:W4:Y:S01]  /*03d0*/  @P4 LDG.E R26, desc[UR4][R10.64+0x50] ;  /* 0x000050040a1a4981 */ /* 0x000f22000c1e1900 */
[----:B------:R-:W-:-:S03]  /*03e0*/  @!P0 LOP3.LUT R4, R4, R21, RZ, 0x3c, !PT ;  /* 0x0000001504048212 */ /* 0x000fc600078e3cff */
[----:B------:R-:W4:Y:S01]  /*03f0*/  @P1 LDG.E R21, desc[UR4][R10.64+0x20] ;  /* 0x000020040a151981 */ /* 0x000f22000c1e1900 */
[----:B------:R-:W-:-:S03]  /*0400*/  @!P0 LOP3.LUT R2, R2, R23, RZ, 0x3c, !PT ;  /* 0x0000001702028212 */ /* 0x000fc600078e3cff */
[----:B------:R-:W4:Y:S01]  /*0410*/  @P2 LDG.E R23, desc[UR4][R10.64+0x2c] ;  /* 0x00002c040a172981 */ /* 0x000f22000c1e1900 */
[----:B------:R-:W-:-:S03]  /*0420*/  @P1 LOP3.LUT R4, R4, R25, RZ, 0x3c, !PT ;  /* 0x0000001904041212 */ /* 0x000fc600078e3cff */
[----:B------:R-:W4:Y:S01]  /*0430*/  @P2 LDG.E R25, desc[UR4][R10.64+0x34] ;  /* 0x000034040a192981 */ /* 0x000f22000c1e1900 */
[----:B--2---:R-:W-:-:S03]  /*0440*/  @!P0 LOP3.LUT R5, R5, R18, RZ, 0x3c, !PT ;  /* 0x0000001205058212 */ /* 0x004fc600078e3cff */
[----:B------:R-:W2:Y:S01]  /*0450*/  @P1 LDG.E R18, desc[UR4][R10.64+0x1c] ;  /* 0x00001c040a121981 */ /* 0x000ea2000c1e1900 */
[----:B---3--:R-:W-:-:S03]  /*0460*/  @P1 LOP3.LUT R3, R3, R20, RZ, 0x3c, !PT ;  /* 0x0000001403031212 */ /* 0x008fc600078e3cff */
[----:B------:R-:W3:Y:S01]  /*0470*/  @P2 LDG.E R20, desc[UR4][R10.64+0x30] ;  /* 0x000030040a142981 */ /* 0x000ee2000c1e1900 */
[----:B----4-:R-:W-:-:S03]  /*0480*/  @P2 LOP3.LUT R3, R3, R22, RZ, 0x3c, !PT ;  /* 0x0000001603032212 */ /* 0x010fc600078e3cff */
[----:B------:R-:W4:Y:S01]  /*0490*/  @P3 LDG.E R22, desc[UR4][R10.64+0x4c] ;  /* 0x00004c040a163981 */ /* 0x000f22000c1e1900 */
[----:B------:R-:W-:-:S04]  /*04a0*/  @P3 LOP3.LUT R15, R15, R28, RZ, 0x3c, !PT ;  /* 0x0000001c0f0f3212 */ /* 0x000fc800078e3cff */
[----:B------:R-:W-:Y:S02]  /*04b0*/  @P4 LOP3.LUT R15, R15, R26, RZ, 0x3c, !PT ;  /* 0x0000001a0f0f4212 */ /* 0x000fe400078e3cff */
[----:B------:R-:W-:Y:S01]  /*04c0*/  @P1 LOP3.LUT R2, R2, R21, RZ, 0x3c, !PT ;  /* 0x0000001502021212 */ /* 0x000fe200078e3cff */
[----:B------:R-:W4:Y:S04]  /*04d0*/  @P5 LDG.E R26, desc[UR4][R10.64+0x64] ;  /* 0x000064040a1a5981 */ /* 0x000f28000c1e1900 */
[----:B------:R-:W4:Y:S01]  /*04e0*/  @P3 LDG.E R21, desc[UR4][R10.64+0x40] ;  /* 0x000040040a153981 */ /* 0x000f22000c1e1900 */
[----:B------:R-:W-:Y:S02]  /*04f0*/  @P2 LOP3.LUT R4, R4, R23, RZ, 0x3c, !PT ;  /* 0x0000001704042212 */ /* 0x000fe400078e3cff */
[----:B------:R-:W-:Y:S01]  /*0500*/  @P2 LOP3.LUT R2, R2, R25, RZ, 0x3c, !PT ;  /* 0x0000001902022212 */ /* 0x000fe200078e3cff */
[----:B------:R-:W4:Y:S04]  /*0510*/  @P3 LDG.E R23, desc[UR4][R10.64+0x48] ;  /* 0x000048040a173981 */ /* 0x000f28000c1e1900 */
[----:B------:R-:W4:Y:S01]  /*0520*/  @P4 LDG.E R25, desc[UR4][R10.64+0x54] ;  /* 0x000054040a194981 */ /* 0x000f22000c1e1900 */
[----:B--2---:R-:W-:-:S03]  /*0530*/  @P1 LOP3.LUT R5, R5, R18, RZ, 0x3c, !PT ;  /* 0x0000001205051212 */ /* 0x004fc600078e3cff */
[----:B------:R-:W2:Y:S01]  /*0540*/  @P3 LDG.E R18, desc[UR4][R10.64+0x44] ;  /* 0x000044040a123981 */ /* 0x000ea2000c1e1900 */
[----:B---3--:R-:W-:-:S03]  /*0550*/  @P2 LOP3.LUT R5, R5, R20, RZ, 0x3c, !PT ;  /* 0x0000001405052212 */ /* 0x008fc600078e3cff */
[----:B------:R-:W3:Y:S01]  /*0560*/  @P4 LDG.E R20, desc[UR4][R10.64+0x58] ;  /* 0x000058040a144981 */ /* 0x000ee2000c1e1900 */
[----:B----4-:R-:W-:-:S03]  /*0570*/  @P3 LOP3.LUT R3, R3, R22, RZ, 0x3c, !PT ;  /* 0x0000001603033212 */ /* 0x010fc600078e3cff */
[----:B------:R-:W4:Y:S01]  /*0580*/  @P4 LDG.E R22, desc[UR4][R10.64+0x60] ;  /* 0x000060040a164981 */ /* 0x000f22000c1e1900 */
[----:B------:R-:W-:Y:S02]  /*0590*/  LOP3.LUT P0, RZ, R24, 0x80, RZ, 0xc0, !PT ;  /* 0x0000008018ff7812 */ /* 0x000fe4000780c0ff */
[----:B------:R-:W-:Y:S02]  /*05a0*/  @P5 LOP3.LUT R15, R15, R26, RZ, 0x3c, !PT ;  /* 0x0000001a0f0f5212 */ /* 0x000fe400078e3cff */
[----:B------:R-:W4:Y:S01]  /*05b0*/  @P6 LDG.E R26, desc[UR4][R10.64+0x78] ;  /* 0x000078040a1a6981 */ /* 0x000f22000c1e1900 */
[----:B------:R-:W-:-:S03]  /*05c0*/  @P3 LOP3.LUT R4, R4, R21, RZ, 0x3c, !PT ;  /* 0x0000001504043212 */ /* 0x000fc600078e3cff */
[----:B------:R-:W4:Y:S01]  /*05d0*/  @P4 LDG.E R21, desc[UR4][R10.64+0x5c] ;  /* 0x00005c040a154981 */ /* 0x000f22000c1e1900 */
[----:B------:R-:W-:-:S03]  /*05e0*/  @P3 LOP3.LUT R2, R2, R23, RZ, 0x3c, !PT ;  /* 0x0000001702023212 */ /* 0x000fc600078e3cff */
[----:B------:R-:W4:Y:S01]  /*05f0*/  @P5 LDG.E R23, desc[UR4][R10.64+0x68] ;  /* 0x000068040a175981 */ /* 0x000f22000c1e1900 */
[----:B------:R-:W-:-:S03]  /*0600*/  @P4 LOP3.LUT R4, R4, R25, RZ, 0x3c, !PT ;  /* 0x0000001904044212 */ /* 0x000fc600078e3cff */
[----:B------:R-:W4:Y:S01]  /*0610*/  @P5 LDG.E R25, desc[UR4][R10.64+0x70] ;  /* 0x000070040a195981 */ /* 0x000f22000c1e1900 */
[----:B--2---:R-:W-:-:S03]  /*0620*/  @P3 LOP3.LUT R5, R5, R18, RZ, 0x3c, !PT ;  /* 0x0000001205053212 */ /* 0x004fc600078e3cff */
[----:B------:R-:W2:Y:S01]  /*0630*/  @P5 LDG.E R18, desc[UR4][R10.64+0x6c] ;  /* 0x00006c040a125981 */ /* 0x000ea2000c1e1900 */
[----:B---3--:R-:W-:-:S03]  /*0640*/  @P4 LOP3.LUT R5, R5, R20, RZ, 0x3c, !PT ;  /* 0x0000001405054212 */ /* 0x008fc600078e3cff */
[----:B------:R-:W3:Y:S01]  /*0650*/  @P5 LDG.E R20, desc[UR4][R10.64+0x74] ;  /* 0x000074040a145981 */ /* 0x000ee2000c1e1900 */
[----:B----4-:R-:W-:-:S03]  /*0660*/  @P4 LOP3.LUT R3, R3, R22, RZ, 0x3c, !PT ;  /* 0x0000001603034212 */ /* 0x010fc600078e3cff */
[----:B------:R-:W4:Y:S01]  /*0670*/  @P0 LDG.E R22, desc[UR4][R10.64+0x8c] ;  /* 0x00008c040a160981 */ /* 0x000f22000c1e1900 */
[----:B------:R-:W-:-:S03]  /*0680*/  @P6 LOP3.LUT R15, R15, R26, RZ, 0x3c, !PT ;  /* 0x0000001a0f0f6212 */ /* 0x000fc600078e3cff */
        /* <DEDUP_REMOVED lines=13> */
[----:B------:R-:W-:Y:S02]  /*0760*/  @P6 LOP3.LUT R4, R4, R27, RZ, 0x3c, !PT ;  /* 0x0000001b04046212 */ /* 0x000fe400078e3cff */
[----:B------:R-:W-:Y:S02]  /*0770*/  @P6 LOP3.LUT R2, R2, R21, RZ, 0x3c, !PT ;  /* 0x0000001502026212 */ /* 0x000fe400078e3cff */
[----:B------:R-:W-:Y:S02]  /*0780*/  @P0 LOP3.LUT R4, R4, R23, RZ, 0x3c, !PT ;  /* 0x0000001704040212 */ /* 0x000fe400078e3cff */
[----:B------:R-:W-:Y:S02]  /*0790*/  @P0 LOP3.LUT R2, R2, R25, RZ, 0x3c, !PT ;  /* 0x0000001902020212 */ /* 0x000fe400078e3cff */
[----:B--2---:R-:W-:Y:S02]  /*07a0*/  @P6 LOP3.LUT R5, R5, R18, RZ, 0x3c, !PT ;  /* 0x0000001205056212 */ /* 0x004fe400078e3cff */
[----:B---3--:R-:W-:-:S02]  /*07b0*/  @P6 LOP3.LUT R3, R3, R20, RZ, 0x3c, !PT ;  /* 0x0000001403036212 */ /* 0x008fc400078e3cff */
[----:B----4-:R-:W-:Y:S02]  /*07c0*/  @P0 LOP3.LUT R5, R5, R22, RZ, 0x3c, !PT ;  /* 0x0000001605050212 */ /* 0x010fe400078e3cff */
[----:B------:R-:W-:Y:S02]  /*07d0*/  @P0 LOP3.LUT R3, R3, R26, RZ, 0x3c, !PT ;  /* 0x0000001a03030212 */ /* 0x000fe400078e3cff */
[----:B------:R-:W-:-:S13]  /*07e0*/  R2P PR, R24.B1, 0x7f ;  /* 0x0000007f18007804 */ /* 0x000fda0000001000 */
[----:B------:R-:W2:Y:S04]  /*07f0*/  @P0 LDG.E R18, desc[UR4][R10.64+0xa0] ;  /* 0x0000a0040a120981 */ /* 0x000ea8000c1e1900 */
[----:B------:R-:W3:Y:S04]  /*0800*/  @P1 LDG.E R22, desc[UR4][R10.64+0xb4] ;  /* 0x0000b4040a161981 */ /* 0x000ee8000c1e1900 */
[----:B------:R-:W4:Y:S04]  /*0810*/  @P2 LDG.E R26, desc[UR4][R10.64+0xc8] ;  /* 0x0000c8040a1a2981 */ /* 0x000f28000c1e1900 */
[----:B------:R-:W4:Y:S04]  /*0820*/  @P3 LDG.E R28, desc[UR4][R10.64+0xdc] ;  /* 0x0000dc040a1c3981 */ /* 0x000f28000c1e1900 */
[----:B------:R-:W4:Y:S04]  /*0830*/  @P0 LDG.E R23, desc[UR4][R10.64+0xa4] ;  /* 0x0000a4040a170981 */ /* 0x000f28000c1e1900 */
[----:B------:R-:W4:Y:S04]  /*0840*/  @P0 LDG.E R20, desc[UR4][R10.64+0xa8] ;  /* 0x0000a8040a140981 */ /* 0x000f28000c1e1900 */
[----:B------:R-:W4:Y:S04]  /*0850*/  @P4 LDG.E R25, desc[UR4][R10.64+0xf0] ;  /* 0x0000f0040a194981 */ /* 0x000f28000c1e1900 */
        /* <DEDUP_REMOVED lines=21> */
[----:B------:R-:W-:Y:S02]  /*09b0*/  LOP3.LUT P0, RZ, R24, 0x8000, RZ, 0xc0, !PT ;  /* 0x0000800018ff7812 */ /* 0x000fe4000780c0ff */
[----:B----4-:R-:W-:Y:S01]  /*09c0*/  @P5 LOP3.LUT R15, R15, R26, RZ, 0x3c, !PT ;  /* 0x0000001a0f0f5212 */ /* 0x010fe200078e3cff */
[----:B------:R-:W4:Y:S04]  /*09d0*/  @P3 LDG.E R24, desc[UR4][R10.64+0xe4] ;  /* 0x0000e4040a183981 */ /* 0x000f28000c1e1900 */
[----:B------:R-:W2:Y:S01]  /*09e0*/  @P6 LDG.E R26, desc[UR4][R10.64+0x118] ;  /* 0x000118040a1a6981 */ /* 0x000ea2000c1e1900 */
        /* <DEDUP_REMOVED lines=8> */
[----:B---3--:R-:W-:-:S03]  /*0a70*/  @P2 LOP3.LUT R3, R3, R22, RZ, 0x3c, !PT ;  /* 0x0000001603032212 */ /* 0x008fc600078e3cff */
[----:B------:R-:W3:Y:S01]  /*0a80*/  @P4 LDG.E R22, desc[UR4][R10.64+0x100] ;  /* 0x000100040a164981 */ /* 0x000ee2000c1e1900 */
[----:B--2---:R-:W-:-:S03]  /*0a90*/  @P6 LOP3.LUT R15, R15, R26, RZ, 0x3c, !PT ;  /* 0x0000001a0f0f6212 */ /* 0x004fc600078e3cff */
[----:B------:R-:W2:Y:S01]  /*0aa0*/  @P0 LDG.E R26, desc[UR4][R10.64+0x12c] ;  /* 0x00012c040a1a0981 */ /* 0x000ea2000c1e1900 */
[----:B----4-:R-:W-:-:S03]  /*0ab0*/  @P2 LOP3.LUT R2, R2, R23, RZ, 0x3c, !PT ;  /* 0x0000001702022212 */ /* 0x010fc600078e3cff */
[----:B------:R-:W4:Y:S01]  /*0ac0*/  @P4 LDG.E R23, desc[UR4][R10.64+0xfc] ;  /* 0x0000fc040a174981 */ /* 0x000f22000c1e1900 */
[----:B------:R-:W-:-:S03]  /*0ad0*/  @P2 LOP3.LUT R5, R5, R20, RZ, 0x3c, !PT ;  /* 0x0000001405052212 */ /* 0x000fc600078e3cff */
[----:B------:R-:W4:Y:S01]  /*0ae0*/  @P4 LDG.E R20, desc[UR4][R10.64+0xf8] ;  /* 0x0000f8040a144981 */ /* 0x000f22000c1e1900 */
[----:B------:R-:W-:Y:S02]  /*0af0*/  @P3 LOP3.LUT R2, R2, R27, RZ, 0x3c, !PT ;  /* 0x0000001b02023212 */ /* 0x000fe400078e3cff */
[----:B------:R-:W-:Y:S01]  /*0b00*/  @P3 LOP3.LUT R4, R4, R25, RZ, 0x3c, !PT ;  /* 0x0000001904043212 */ /* 0x000fe200078e3cff */
[----:B------:R-:W4:Y:S01]  /*0b10*/  @P5 LDG.E R27, desc[UR4][R10.64+0x110] ;  /* 0x000110040a1b5981 */ /* 0x000f22000c1e1900 */
[----:B------:R-:W-:-:S03]  /*0b20*/  @P3 LOP3.LUT R5, R5, R24, RZ, 0x3c, !PT ;  /* 0x0000001805053212 */ /* 0x000fc600078e3cff */
[----:B------:R-:W4:Y:S04]  /*0b30*/  @P5 LDG.E R25, desc[UR4][R10.64+0x108] ;  /* 0x000108040a195981 */ /* 0x000f28000c1e1900 */
        /* <DEDUP_REMOVED lines=19> */
[----:B------:R-:W-:-:S05]  /*0c70*/  VIADD R19, R19, 0x10 ;  /* 0x0000001013137836 */ /* 0x000fca0000000000 */
[----:B------:R-:W-:Y:S02]  /*0c80*/  ISETP.NE.AND P1, PT, R19, 0x20, PT ;  /* 0x000000201300780c */ /* 0x000fe40003f25270 */
[----:B------:R-:W-:Y:S02]  /*0c90*/  @P5 LOP3.LUT R3, R3, R18, RZ, 0x3c, !PT ;  /* 0x0000001203035212 */ /* 0x000fe400078e3cff */
[----:B------:R-:W-:Y:S02]  /*0ca0*/  @P6 LOP3.LUT R4, R4, R21, RZ, 0x3c, !PT ;  /* 0x0000001504046212 */ /* 0x000fe400078e3cff */
[----:B---3--:R-:W-:-:S04]  /*0cb0*/  @P6 LOP3.LUT R3, R3, R22, RZ, 0x3c, !PT ;  /* 0x0000001603036212 */ /* 0x008fc800078e3cff */
[----:B--2---:R-:W-:Y:S02]  /*0cc0*/  @P0 LOP3.LUT R3, R3, R26, RZ, 0x3c, !PT ;  /* 0x0000001a03030212 */ /* 0x004fe400078e3cff */
[----:B----4-:R-:W-:Y:S02]  /*0cd0*/  @P6 LOP3.LUT R2, R2, R23, RZ, 0x3c, !PT ;  /* 0x0000001702026212 */ /* 0x010fe400078e3cff */
[----:B------:R-:W-:Y:S02]  /*0ce0*/  @P6 LOP3.LUT R5, R5, R20, RZ, 0x3c, !PT ;  /* 0x0000001405056212 */ /* 0x000fe400078e3cff */
[----:B------:R-:W-:Y:S02]  /*0cf0*/  @P0 LOP3.LUT R2, R2, R27, RZ, 0x3c, !PT ;  /* 0x0000001b02020212 */ /* 0x000fe400078e3cff */
[----:B------:R-:W-:Y:S02]  /*0d00*/  @P0 LOP3.LUT R4, R4, R25, RZ, 0x3c, !PT ;  /* 0x0000001904040212 */ /* 0x000fe400078e3cff */
[----:B------:R-:W-:Y:S01]  /*0d10*/  @P0 LOP3.LUT R5, R5, R24, RZ, 0x3c, !PT ;  /* 0x0000001805050212 */ /* 0x000fe200078e3cff */
[----:B------:R-:W-:Y:S06]  /*0d20*/  @P1 BRA `(.L_x_50) ;  /* 0xfffffff400481947 */ /* 0x000fec000383ffff */
[----:B------:R-:W-:-:S05]  /*0d30*/  VIADD R17, R17, 0x1 ;  /* 0x0000000111117836 */ /* 0x000fca0000000000 */
[----:B------:R-:W-:-:S13]  /*0d40*/  ISETP.NE.AND P0, PT, R17, 0x5, PT ;  /* 0x000000051100780c */ /* 0x000fda0003f05270 */
[----:B------:R-:W-:Y:S05]  /*0d50*/  @P0 BRA `(.L_x_51) ;  /* 0xfffffff400300947 */ /* 0x000fea000383ffff */
[----:B------:R0:W-:Y:S01]  /*0d60*/  STG.E.64 desc[UR4][R6.64+0x8], R4 ;  /* 0x0000080406007986 */ /* 0x0001e2000c101b04 */
[----:B------:R-:W-:Y:S01]  /*0d70*/  VIADD R14, R14, 0x1 ;  /* 0x000000010e0e7836 */ /* 0x000fe20000000000 */
[----:B------:R-:W-:Y:S02]  /*0d80*/  LOP3.LUT R11, R13, 0x3, RZ, 0xc0, !PT ;  /* 0x000000030d0b7812 */ /* 0x000fe400078ec0ff */
[----:B------:R0:W-:Y:S02]  /*0d90*/  STG.E.64 desc[UR4][R6.64+0x10], R2 ;  /* 0x0000100206007986 */ /* 0x0001e4000c101b04 */
[----:B------:R-:W-:Y:S02]  /*0da0*/  ISETP.GE.U32.AND P0, PT, R14, R11, PT ;  /* 0x0000000b0e00720c */ /* 0x000fe40003f06070 */
[----:B------:R0:W-:Y:S11]  /*0db0*/  STG.E desc[UR4][R6.64+0x4], R15 ;  /* 0x0000040f06007986 */ /* 0x0001f6000c101904 */
[----:B------:R-:W-:Y:S05]  /*0dc0*/  @!P0 BRA `(.L_x_52) ;  /* 0xfffffff400048947 */ /* 0x000fea000383ffff */
.L_x_49:
[----:B------:R-:W-:Y:S05]  /*0dd0*/  BSYNC.RECONVERGENT B1 ;  /* 0x0000000000017941 */ /* 0x000fea0003800200 */
.L_x_48:
[C---:B------:R-:W-:Y:S01]  /*0de0*/  ISETP.GT.U32.AND P0, PT, R13.reuse, 0x3, PT ;  /* 0x000000030d00780c */ /* 0x040fe20003f04070 */
[----:B------:R-:W-:Y:S01]  /*0df0*/  VIADD R12, R12, 0x1 ;  /* 0x000000010c0c7836 */ /* 0x000fe20000000000 */
[--C-:B------:R-:W-:Y:S02]  /*0e00*/  SHF.R.U64 R13, R13, 0x2, R0.reuse ;  /* 0x000000020d0d7819 */ /* 0x100fe40000001200 */
[----:B------:R-:W-:Y:S02]  /*0e10*/  ISETP.GT.U32.AND.EX P0, PT, R0, RZ, PT, P0 ;  /* 0x000000ff0000720c */ /* 0x000fe40003f04100 */
[----:B------:R-:W-:-:S11]  /*0e20*/  SHF.R.U32.HI R0, RZ, 0x2, R0 ;  /* 0x00000002ff007819 */ /* 0x000fd60000011600 */
[----:B------:R-:W-:Y:S05]  /*0e30*/  @P0 BRA `(.L_x_53) ;  /* 0xfffffff000c80947 */ /* 0x000fea000383ffff */
.L_x_47:
[----:B------:R-:W-:Y:S05]  /*0e40*/  BSYNC.RECONVERGENT B0 ;  /* 0x0000000000007941 */ /* 0x000fea0003800200 */
.L_x_46:
[----:B------:R-:W-:Y:S04]  /*0e50*/  STG.E.64 desc[UR4][R6.64+0x18], RZ ;  /* 0x000018ff06007986 */ /* 0x000fe8000c101b04 */
[----:B------:R-:W-:Y:S04]  /*0e60*/  STG.E desc[UR4][R6.64+0x20], RZ ;  /* 0x000020ff06007986 */ /* 0x000fe8000c101904 */
[----:B------:R-:W-:Y:S01]  /*0e70*/  STG.E.64 desc[UR4][R6.64+0x28], RZ ;  /* 0x000028ff06007986 */ /* 0x000fe2000c101b04 */
[----:B------:R-:W-:Y:S05]  /*0e80*/  EXIT ;  /* 0x000000000000794d */ /* 0x000fea0003800000 */
.L_x_54:
        /* <DEDUP_REMOVED lines=15> */
.L_x_62:


//--------------------- .nv.global.init           --------------------------
	.section	.nv.global.init,"aw",@progbits
	.align	4
.nv.global.init:
	.type		mrg32k3aM1SubSeq,@object
	.size		mrg32k3aM1SubSeq,(mrg32k3aM2SubSeq - mrg32k3aM1SubSeq)
mrg32k3aM1SubSeq:
        /*0000*/ 	.byte	0x0b, 0xcc, 0xee, 0x04, 0x73, 0x29, 0x8b, 0x6f, 0xf6, 0x53, 0x03, 0xf6, 0x23, 0xf6, 0xea, 0xda
        /* <DEDUP_REMOVED lines=125> */
	.type		mrg32k3aM2SubSeq,@object
	.size		mrg32k3aM2SubSeq,(mrg32k3aM1 - mrg32k3aM2SubSeq)
mrg32k3aM2SubSeq:
        /* <DEDUP_REMOVED lines=126> */
	.type		mrg32k3aM1,@object
	.size		mrg32k3aM1,(mrg32k3aM1Seq - mrg32k3aM1)
mrg32k3aM1:
        /* <DEDUP_REMOVED lines=144> */
	.type		mrg32k3aM1Seq,@object
	.size		mrg32k3aM1Seq,(mrg32k3aM2 - mrg32k3aM1Seq)
mrg32k3aM1Seq:
        /* <DEDUP_REMOVED lines=144> */
	.type		mrg32k3aM2,@object
	.size		mrg32k3aM2,(mrg32k3aM2Seq - mrg32k3aM2)
mrg32k3aM2:
        /* <DEDUP_REMOVED lines=144> */
	.type		mrg32k3aM2Seq,@object
	.size		mrg32k3aM2Seq,(precalc_xorwow_matrix - mrg32k3aM2Seq)
mrg32k3aM2Seq:
        /* <DEDUP_REMOVED lines=144> */
	.type		precalc_xorwow_matrix,@object
	.size		precalc_xorwow_matrix,(precalc_xorwow_offset_matrix - precalc_xorwow_matrix)
precalc_xorwow_matrix:
        /* <DEDUP_REMOVED lines=6400> */
	.type		precalc_xorwow_offset_matrix,@object
	.size		precalc_xorwow_offset_matrix,(.L_1 - precalc_xorwow_offset_matrix)
precalc_xorwow_offset_matrix:
        /* <DEDUP_REMOVED lines=6400> */
.L_1:


//--------------------- .nv.shared.reserved.0     --------------------------
	.section	.nv.shared.reserved.0,"aw",@nobits
	.weak		__nv_reservedSMEM_offset_0_alias
	.size		__nv_reservedSMEM_offset_0_alias, 0, 64
	.other		__nv_reservedSMEM_offset_0_alias,@"STO_CUDA_RESERVED_SHARED STV_DEFAULT"
__nv_reservedSMEM_offset_0_alias:
	.zero		0
	.zero		64


//--------------------- .nv.constant0._Z17calculate2_kerneliPfS_S_f --------------------------
	.section	.nv.constant0._Z17calculate2_kerneliPfS_S_f,"a",@progbits
	.sectionflags	@""
	.align	4
.nv.constant0._Z17calculate2_kerneliPfS_S_f:
	.zero		932


//--------------------- .nv.constant0._Z17calculate1_kerneliPfS_S_S_fii --------------------------
	.section	.nv.constant0._Z17calculate1_kerneliPfS_S_S_fii,"a",@progbits
	.sectionflags	@""
	.align	4
.nv.constant0._Z17calculate1_kerneliPfS_S_S_fii:
	.zero		948


//--------------------- .nv.constant0._Z22calculateAccels_kerneliPfS_S_f --------------------------
	.section	.nv.constant0._Z22calculateAccels_kerneliPfS_S_f,"a",@progbits
	.sectionflags	@""
	.align	4
.nv.constant0._Z22calculateAccels_kerneliPfS_S_f:
	.zero		932


//--------------------- .nv.constant0._Z17initialize_kerneliPfS_S_P17curandStateXORWOWS_i --------------------------
	.section	.nv.constant0._Z17initialize_kerneliPfS_S_P17curandStateXORWOWS_i,"a",@progbits
	.sectionflags	@""
	.align	4
.nv.constant0._Z17initialize_kerneliPfS_S_P17curandStateXORWOWS_i:
	.zero		948


//--------------------- .nv.constant0._Z16init_rand_kernelP17curandStateXORWOW --------------------------
	.section	.nv.constant0._Z16init_rand_kernelP17curandStateXORWOW,"a",@progbits
	.sectionflags	@""
	.align	4
.nv.constant0._Z16init_rand_kernelP17curandStateXORWOW:
	.zero		904


//--------------------- SYMBOLS --------------------------

	.type		.nv.reservedSmem.offset0,@object
	.size		.nv.reservedSmem.offset0,0x4
